//
// Generated by NVIDIA NVVM Compiler
//
// Compiler Build ID: CL-36424714
// Cuda compilation tools, release 13.0, V13.0.88
// Based on NVVM 20.0.0
//

.version 9.0
.target sm_100
.address_size 64

	// .globl	_Z12reduce_finalILj512EEvPfS0_j
.extern .shared .align 16 .b8 sdata[];

.visible .entry _Z12reduce_finalILj512EEvPfS0_j(
	.param .u64 .ptr .align 1 _Z12reduce_finalILj512EEvPfS0_j_param_0,
	.param .u64 .ptr .align 1 _Z12reduce_finalILj512EEvPfS0_j_param_1,
	.param .u32 _Z12reduce_finalILj512EEvPfS0_j_param_2
)
{
	.reg .pred 	%p<8>;
	.reg .b32 	%r<16>;
	.reg .b32 	%f<36>;
	.reg .b64 	%rd<11>;

	ld.param.u64 	%rd2, [_Z12reduce_finalILj512EEvPfS0_j_param_0];
	ld.param.u64 	%rd3, [_Z12reduce_finalILj512EEvPfS0_j_param_1];
	ld.param.u32 	%r8, [_Z12reduce_finalILj512EEvPfS0_j_param_2];
	mov.u32 	%r1, %tid.x;
	mov.u32 	%r2, %ctaid.x;
	shl.b32 	%r9, %r2, 10;
	or.b32  	%r15, %r9, %r1;
	shl.b32 	%r10, %r1, 2;
	mov.u32 	%r11, sdata;
	add.s32 	%r4, %r11, %r10;
	mov.b32 	%r12, 0;
	st.shared.u32 	[%r4], %r12;
	setp.ge.u32 	%p1, %r15, %r8;
	@%p1 bra 	$L__BB0_4;
	cvta.to.global.u64 	%rd1, %rd2;
	mov.u32 	%r13, %nctaid.x;
	shl.b32 	%r5, %r13, 10;
	mov.f32 	%f35, 0f00000000;
$L__BB0_2:
	mul.wide.u32 	%rd4, %r15, 4;
	add.s64 	%rd5, %rd1, %rd4;
	ld.global.f32 	%f4, [%rd5];
	add.s32 	%r14, %r15, 512;
	mul.wide.u32 	%rd6, %r14, 4;
	add.s64 	%rd7, %rd1, %rd6;
	ld.global.f32 	%f5, [%rd7];
	add.f32 	%f6, %f4, %f5;
	add.f32 	%f35, %f35, %f6;
	add.s32 	%r15, %r15, %r5;
	setp.lt.u32 	%p2, %r15, %r8;
	@%p2 bra 	$L__BB0_2;
	st.shared.f32 	[%r4], %f35;
$L__BB0_4:
	bar.sync 	0;
	setp.gt.u32 	%p3, %r1, 255;
	@%p3 bra 	$L__BB0_6;
	ld.shared.f32 	%f7, [%r4+1024];
	ld.shared.f32 	%f8, [%r4];
	add.f32 	%f9, %f7, %f8;
	st.shared.f32 	[%r4], %f9;
$L__BB0_6:
	bar.sync 	0;
	setp.gt.u32 	%p4, %r1, 127;
	@%p4 bra 	$L__BB0_8;
	ld.shared.f32 	%f10, [%r4+512];
	ld.shared.f32 	%f11, [%r4];
	add.f32 	%f12, %f10, %f11;
	st.shared.f32 	[%r4], %f12;
$L__BB0_8:
	bar.sync 	0;
	setp.gt.u32 	%p5, %r1, 63;
	@%p5 bra 	$L__BB0_10;
	ld.shared.f32 	%f13, [%r4+256];
	ld.shared.f32 	%f14, [%r4];
	add.f32 	%f15, %f13, %f14;
	st.shared.f32 	[%r4], %f15;
$L__BB0_10:
	bar.sync 	0;
	setp.gt.u32 	%p6, %r1, 31;
	@%p6 bra 	$L__BB0_13;
	ld.volatile.shared.f32 	%f16, [%r4+128];
	ld.volatile.shared.f32 	%f17, [%r4];
	add.f32 	%f18, %f16, %f17;
	st.volatile.shared.f32 	[%r4], %f18;
	ld.volatile.shared.f32 	%f19, [%r4+64];
	ld.volatile.shared.f32 	%f20, [%r4];
	add.f32 	%f21, %f19, %f20;
	st.volatile.shared.f32 	[%r4], %f21;
	ld.volatile.shared.f32 	%f22, [%r4+32];
	ld.volatile.shared.f32 	%f23, [%r4];
	add.f32 	%f24, %f22, %f23;
	st.volatile.shared.f32 	[%r4], %f24;
	ld.volatile.shared.f32 	%f25, [%r4+16];
	ld.volatile.shared.f32 	%f26, [%r4];
	add.f32 	%f27, %f25, %f26;
	st.volatile.shared.f32 	[%r4], %f27;
	ld.volatile.shared.f32 	%f28, [%r4+8];
	ld.volatile.shared.f32 	%f29, [%r4];
	add.f32 	%f30, %f28, %f29;
	st.volatile.shared.f32 	[%r4], %f30;
	ld.volatile.shared.f32 	%f31, [%r4+4];
	ld.volatile.shared.f32 	%f32, [%r4];
	add.f32 	%f33, %f31, %f32;
	st.volatile.shared.f32 	[%r4], %f33;
	setp.ne.s32 	%p7, %r1, 0;
	@%p7 bra 	$L__BB0_13;
	ld.shared.f32 	%f34, [sdata];
	cvta.to.global.u64 	%rd8, %rd3;
	mul.wide.u32 	%rd9, %r2, 4;
	add.s64 	%rd10, %rd8, %rd9;
	st.global.f32 	[%rd10], %f34;
$L__BB0_13:
	ret;

}
	// .globl	_Z12reduce_finalILj256EEvPfS0_j
.visible .entry _Z12reduce_finalILj256EEvPfS0_j(
	.param .u64 .ptr .align 1 _Z12reduce_finalILj256EEvPfS0_j_param_0,
	.param .u64 .ptr .align 1 _Z12reduce_finalILj256EEvPfS0_j_param_1,
	.param .u32 _Z12reduce_finalILj256EEvPfS0_j_param_2
)
{
	.reg .pred 	%p<7>;
	.reg .b32 	%r<16>;
	.reg .b32 	%f<33>;
	.reg .b64 	%rd<11>;

	ld.param.u64 	%rd2, [_Z12reduce_finalILj256EEvPfS0_j_param_0];
	ld.param.u64 	%rd3, [_Z12reduce_finalILj256EEvPfS0_j_param_1];
	ld.param.u32 	%r8, [_Z12reduce_finalILj256EEvPfS0_j_param_2];
	mov.u32 	%r1, %tid.x;
	mov.u32 	%r2, %ctaid.x;
	shl.b32 	%r9, %r2, 9;
	add.s32 	%r15, %r9, %r1;
	shl.b32 	%r10, %r1, 2;
	mov.u32 	%r11, sdata;
	add.s32 	%r4, %r11, %r10;
	mov.b32 	%r12, 0;
	st.shared.u32 	[%r4], %r12;
	setp.ge.u32 	%p1, %r15, %r8;
	@%p1 bra 	$L__BB1_4;
	cvta.to.global.u64 	%rd1, %rd2;
	mov.u32 	%r13, %nctaid.x;
	shl.b32 	%r5, %r13, 9;
	mov.f32 	%f32, 0f00000000;
$L__BB1_2:
	mul.wide.u32 	%rd4, %r15, 4;
	add.s64 	%rd5, %rd1, %rd4;
	ld.global.f32 	%f4, [%rd5];
	add.s32 	%r14, %r15, 256;
	mul.wide.u32 	%rd6, %r14, 4;
	add.s64 	%rd7, %rd1, %rd6;
	ld.global.f32 	%f5, [%rd7];
	add.f32 	%f6, %f4, %f5;
	add.f32 	%f32, %f32, %f6;
	add.s32 	%r15, %r15, %r5;
	setp.lt.u32 	%p2, %r15, %r8;
	@%p2 bra 	$L__BB1_2;
	st.shared.f32 	[%r4], %f32;
$L__BB1_4:
	bar.sync 	0;
	setp.gt.u32 	%p3, %r1, 127;
	@%p3 bra 	$L__BB1_6;
	ld.shared.f32 	%f7, [%r4+512];
	ld.shared.f32 	%f8, [%r4];
	add.f32 	%f9, %f7, %f8;
	st.shared.f32 	[%r4], %f9;
$L__BB1_6:
	bar.sync 	0;
	setp.gt.u32 	%p4, %r1, 63;
	@%p4 bra 	$L__BB1_8;
	ld.shared.f32 	%f10, [%r4+256];
	ld.shared.f32 	%f11, [%r4];
	add.f32 	%f12, %f10, %f11;
	st.shared.f32 	[%r4], %f12;
$L__BB1_8:
	bar.sync 	0;
	setp.gt.u32 	%p5, %r1, 31;
	@%p5 bra 	$L__BB1_11;
	ld.volatile.shared.f32 	%f13, [%r4+128];
	ld.volatile.shared.f32 	%f14, [%r4];
	add.f32 	%f15, %f13, %f14;
	st.volatile.shared.f32 	[%r4], %f15;
	ld.volatile.shared.f32 	%f16, [%r4+64];
	ld.volatile.shared.f32 	%f17, [%r4];
	add.f32 	%f18, %f16, %f17;
	st.volatile.shared.f32 	[%r4], %f18;
	ld.volatile.shared.f32 	%f19, [%r4+32];
	ld.volatile.shared.f32 	%f20, [%r4];
	add.f32 	%f21, %f19, %f20;
	st.volatile.shared.f32 	[%r4], %f21;
	ld.volatile.shared.f32 	%f22, [%r4+16];
	ld.volatile.shared.f32 	%f23, [%r4];
	add.f32 	%f24, %f22, %f23;
	st.volatile.shared.f32 	[%r4], %f24;
	ld.volatile.shared.f32 	%f25, [%r4+8];
	ld.volatile.shared.f32 	%f26, [%r4];
	add.f32 	%f27, %f25, %f26;
	st.volatile.shared.f32 	[%r4], %f27;
	ld.volatile.shared.f32 	%f28, [%r4+4];
	ld.volatile.shared.f32 	%f29, [%r4];
	add.f32 	%f30, %f28, %f29;
	st.volatile.shared.f32 	[%r4], %f30;
	setp.ne.s32 	%p6, %r1, 0;
	@%p6 bra 	$L__BB1_11;
	ld.shared.f32 	%f31, [sdata];
	cvta.to.global.u64 	%rd8, %rd3;
	mul.wide.u32 	%rd9, %r2, 4;
	add.s64 	%rd10, %rd8, %rd9;
	st.global.f32 	[%rd10], %f31;
$L__BB1_11:
	ret;

}
	// .globl	_Z12reduce_finalILj128EEvPfS0_j
.visible .entry _Z12reduce_finalILj128EEvPfS0_j(
	.param .u64 .ptr .align 1 _Z12reduce_finalILj128EEvPfS0_j_param_0,
	.param .u64 .ptr .align 1 _Z12reduce_finalILj128EEvPfS0_j_param_1,
	.param .u32 _Z12reduce_finalILj128EEvPfS0_j_param_2
)
{
	.reg .pred 	%p<6>;
	.reg .b32 	%r<16>;
	.reg .b32 	%f<30>;
	.reg .b64 	%rd<11>;

	ld.param.u64 	%rd2, [_Z12reduce_finalILj128EEvPfS0_j_param_0];
	ld.param.u64 	%rd3, [_Z12reduce_finalILj128EEvPfS0_j_param_1];
	ld.param.u32 	%r8, [_Z12reduce_finalILj128EEvPfS0_j_param_2];
	mov.u32 	%r1, %tid.x;
	mov.u32 	%r2, %ctaid.x;
	shl.b32 	%r9, %r2, 8;
	add.s32 	%r15, %r9, %r1;
	shl.b32 	%r10, %r1, 2;
	mov.u32 	%r11, sdata;
	add.s32 	%r4, %r11, %r10;
	mov.b32 	%r12, 0;
	st.shared.u32 	[%r4], %r12;
	setp.ge.u32 	%p1, %r15, %r8;
	@%p1 bra 	$L__BB2_4;
	cvta.to.global.u64 	%rd1, %rd2;
	mov.u32 	%r13, %nctaid.x;
	shl.b32 	%r5, %r13, 8;
	mov.f32 	%f29, 0f00000000;
$L__BB2_2:
	mul.wide.u32 	%rd4, %r15, 4;
	add.s64 	%rd5, %rd1, %rd4;
	ld.global.f32 	%f4, [%rd5];
	add.s32 	%r14, %r15, 128;
	mul.wide.u32 	%rd6, %r14, 4;
	add.s64 	%rd7, %rd1, %rd6;
	ld.global.f32 	%f5, [%rd7];
	add.f32 	%f6, %f4, %f5;
	add.f32 	%f29, %f29, %f6;
	add.s32 	%r15, %r15, %r5;
	setp.lt.u32 	%p2, %r15, %r8;
	@%p2 bra 	$L__BB2_2;
	st.shared.f32 	[%r4], %f29;
$L__BB2_4:
	bar.sync 	0;
	setp.gt.u32 	%p3, %r1, 63;
	@%p3 bra 	$L__BB2_6;
	ld.shared.f32 	%f7, [%r4+256];
	ld.shared.f32 	%f8, [%r4];
	add.f32 	%f9, %f7, %f8;
	st.shared.f32 	[%r4], %f9;
$L__BB2_6:
	bar.sync 	0;
	setp.gt.u32 	%p4, %r1, 31;
	@%p4 bra 	$L__BB2_9;
	ld.volatile.shared.f32 	%f10, [%r4+128];
	ld.volatile.shared.f32 	%f11, [%r4];
	add.f32 	%f12, %f10, %f11;
	st.volatile.shared.f32 	[%r4], %f12;
	ld.volatile.shared.f32 	%f13, [%r4+64];
	ld.volatile.shared.f32 	%f14, [%r4];
	add.f32 	%f15, %f13, %f14;
	st.volatile.shared.f32 	[%r4], %f15;
	ld.volatile.shared.f32 	%f16, [%r4+32];
	ld.volatile.shared.f32 	%f17, [%r4];
	add.f32 	%f18, %f16, %f17;
	st.volatile.shared.f32 	[%r4], %f18;
	ld.volatile.shared.f32 	%f19, [%r4+16];
	ld.volatile.shared.f32 	%f20, [%r4];
	add.f32 	%f21, %f19, %f20;
	st.volatile.shared.f32 	[%r4], %f21;
	ld.volatile.shared.f32 	%f22, [%r4+8];
	ld.volatile.shared.f32 	%f23, [%r4];
	add.f32 	%f24, %f22, %f23;
	st.volatile.shared.f32 	[%r4], %f24;
	ld.volatile.shared.f32 	%f25, [%r4+4];
	ld.volatile.shared.f32 	%f26, [%r4];
	add.f32 	%f27, %f25, %f26;
	st.volatile.shared.f32 	[%r4], %f27;
	setp.ne.s32 	%p5, %r1, 0;
	@%p5 bra 	$L__BB2_9;
	ld.shared.f32 	%f28, [sdata];
	cvta.to.global.u64 	%rd8, %rd3;
	mul.wide.u32 	%rd9, %r2, 4;
	add.s64 	%rd10, %rd8, %rd9;
	st.global.f32 	[%rd10], %f28;
$L__BB2_9:
	ret;

}
	// .globl	_Z12reduce_finalILj64EEvPfS0_j
.visible .entry _Z12reduce_finalILj64EEvPfS0_j(
	.param .u64 .ptr .align 1 _Z12reduce_finalILj64EEvPfS0_j_param_0,
	.param .u64 .ptr .align 1 _Z12reduce_finalILj64EEvPfS0_j_param_1,
	.param .u32 _Z12reduce_finalILj64EEvPfS0_j_param_2
)
{
	.reg .pred 	%p<5>;
	.reg .b32 	%r<16>;
	.reg .b32 	%f<27>;
	.reg .b64 	%rd<11>;

	ld.param.u64 	%rd2, [_Z12reduce_finalILj64EEvPfS0_j_param_0];
	ld.param.u64 	%rd3, [_Z12reduce_finalILj64EEvPfS0_j_param_1];
	ld.param.u32 	%r8, [_Z12reduce_finalILj64EEvPfS0_j_param_2];
	mov.u32 	%r1, %tid.x;
	mov.u32 	%r2, %ctaid.x;
	shl.b32 	%r9, %r2, 7;
	add.s32 	%r15, %r9, %r1;
	shl.b32 	%r10, %r1, 2;
	mov.u32 	%r11, sdata;
	add.s32 	%r4, %r11, %r10;
	mov.b32 	%r12, 0;
	st.shared.u32 	[%r4], %r12;
	setp.ge.u32 	%p1, %r15, %r8;
	@%p1 bra 	$L__BB3_4;
	cvta.to.global.u64 	%rd1, %rd2;
	mov.u32 	%r13, %nctaid.x;
	shl.b32 	%r5, %r13, 7;
	mov.f32 	%f26, 0f00000000;
$L__BB3_2:
	mul.wide.u32 	%rd4, %r15, 4;
	add.s64 	%rd5, %rd1, %rd4;
	ld.global.f32 	%f4, [%rd5];
	add.s32 	%r14, %r15, 64;
	mul.wide.u32 	%rd6, %r14, 4;
	add.s64 	%rd7, %rd1, %rd6;
	ld.global.f32 	%f5, [%rd7];
	add.f32 	%f6, %f4, %f5;
	add.f32 	%f26, %f26, %f6;
	add.s32 	%r15, %r15, %r5;
	setp.lt.u32 	%p2, %r15, %r8;
	@%p2 bra 	$L__BB3_2;
	st.shared.f32 	[%r4], %f26;
$L__BB3_4:
	bar.sync 	0;
	setp.gt.u32 	%p3, %r1, 31;
	@%p3 bra 	$L__BB3_7;
	ld.volatile.shared.f32 	%f7, [%r4+128];
	ld.volatile.shared.f32 	%f8, [%r4];
	add.f32 	%f9, %f7, %f8;
	st.volatile.shared.f32 	[%r4], %f9;
	ld.volatile.shared.f32 	%f10, [%r4+64];
	ld.volatile.shared.f32 	%f11, [%r4];
	add.f32 	%f12, %f10, %f11;
	st.volatile.shared.f32 	[%r4], %f12;
	ld.volatile.shared.f32 	%f13, [%r4+32];
	ld.volatile.shared.f32 	%f14, [%r4];
	add.f32 	%f15, %f13, %f14;
	st.volatile.shared.f32 	[%r4], %f15;
	ld.volatile.shared.f32 	%f16, [%r4+16];
	ld.volatile.shared.f32 	%f17, [%r4];
	add.f32 	%f18, %f16, %f17;
	st.volatile.shared.f32 	[%r4], %f18;
	ld.volatile.shared.f32 	%f19, [%r4+8];
	ld.volatile.shared.f32 	%f20, [%r4];
	add.f32 	%f21, %f19, %f20;
	st.volatile.shared.f32 	[%r4], %f21;
	ld.volatile.shared.f32 	%f22, [%r4+4];
	ld.volatile.shared.f32 	%f23, [%r4];
	add.f32 	%f24, %f22, %f23;
	st.volatile.shared.f32 	[%r4], %f24;
	setp.ne.s32 	%p4, %r1, 0;
	@%p4 bra 	$L__BB3_7;
	ld.shared.f32 	%f25, [sdata];
	cvta.to.global.u64 	%rd8, %rd3;
	mul.wide.u32 	%rd9, %r2, 4;
	add.s64 	%rd10, %rd8, %rd9;
	st.global.f32 	[%rd10], %f25;
$L__BB3_7:
	ret;

}
	// .globl	_Z12reduce_finalILj32EEvPfS0_j
.visible .entry _Z12reduce_finalILj32EEvPfS0_j(
	.param .u64 .ptr .align 1 _Z12reduce_finalILj32EEvPfS0_j_param_0,
	.param .u64 .ptr .align 1 _Z12reduce_finalILj32EEvPfS0_j_param_1,
	.param .u32 _Z12reduce_finalILj32EEvPfS0_j_param_2
)
{
	.reg .pred 	%p<5>;
	.reg .b32 	%r<16>;
	.reg .b32 	%f<24>;
	.reg .b64 	%rd<11>;

	ld.param.u64 	%rd2, [_Z12reduce_finalILj32EEvPfS0_j_param_0];
	ld.param.u64 	%rd3, [_Z12reduce_finalILj32EEvPfS0_j_param_1];
	ld.param.u32 	%r8, [_Z12reduce_finalILj32EEvPfS0_j_param_2];
	mov.u32 	%r1, %tid.x;
	mov.u32 	%r2, %ctaid.x;
	shl.b32 	%r9, %r2, 6;
	add.s32 	%r15, %r9, %r1;
	shl.b32 	%r10, %r1, 2;
	mov.u32 	%r11, sdata;
	add.s32 	%r4, %r11, %r10;
	mov.b32 	%r12, 0;
	st.shared.u32 	[%r4], %r12;
	setp.ge.u32 	%p1, %r15, %r8;
	@%p1 bra 	$L__BB4_4;
	cvta.to.global.u64 	%rd1, %rd2;
	mov.u32 	%r13, %nctaid.x;
	shl.b32 	%r5, %r13, 6;
	mov.f32 	%f23, 0f00000000;
$L__BB4_2:
	mul.wide.u32 	%rd4, %r15, 4;
	add.s64 	%rd5, %rd1, %rd4;
	ld.global.f32 	%f4, [%rd5];
	add.s32 	%r14, %r15, 32;
	mul.wide.u32 	%rd6, %r14, 4;
	add.s64 	%rd7, %rd1, %rd6;
	ld.global.f32 	%f5, [%rd7];
	add.f32 	%f6, %f4, %f5;
	add.f32 	%f23, %f23, %f6;
	add.s32 	%r15, %r15, %r5;
	setp.lt.u32 	%p2, %r15, %r8;
	@%p2 bra 	$L__BB4_2;
	st.shared.f32 	[%r4], %f23;
$L__BB4_4:
	bar.sync 	0;
	setp.gt.u32 	%p3, %r1, 31;
	@%p3 bra 	$L__BB4_7;
	ld.volatile.shared.f32 	%f7, [%r4+64];
	ld.volatile.shared.f32 	%f8, [%r4];
	add.f32 	%f9, %f7, %f8;
	st.volatile.shared.f32 	[%r4], %f9;
	ld.volatile.shared.f32 	%f10, [%r4+32];
	ld.volatile.shared.f32 	%f11, [%r4];
	add.f32 	%f12, %f10, %f11;
	st.volatile.shared.f32 	[%r4], %f12;
	ld.volatile.shared.f32 	%f13, [%r4+16];
	ld.volatile.shared.f32 	%f14, [%r4];
	add.f32 	%f15, %f13, %f14;
	st.volatile.shared.f32 	[%r4], %f15;
	ld.volatile.shared.f32 	%f16, [%r4+8];
	ld.volatile.shared.f32 	%f17, [%r4];
	add.f32 	%f18, %f16, %f17;
	st.volatile.shared.f32 	[%r4], %f18;
	ld.volatile.shared.f32 	%f19, [%r4+4];
	ld.volatile.shared.f32 	%f20, [%r4];
	add.f32 	%f21, %f19, %f20;
	st.volatile.shared.f32 	[%r4], %f21;
	setp.ne.s32 	%p4, %r1, 0;
	@%p4 bra 	$L__BB4_7;
	ld.shared.f32 	%f22, [sdata];
	cvta.to.global.u64 	%rd8, %rd3;
	mul.wide.u32 	%rd9, %r2, 4;
	add.s64 	%rd10, %rd8, %rd9;
	st.global.f32 	[%rd10], %f22;
$L__BB4_7:
	ret;

}
	// .globl	_Z12reduce_finalILj16EEvPfS0_j
.visible .entry _Z12reduce_finalILj16EEvPfS0_j(
	.param .u64 .ptr .align 1 _Z12reduce_finalILj16EEvPfS0_j_param_0,
	.param .u64 .ptr .align 1 _Z12reduce_finalILj16EEvPfS0_j_param_1,
	.param .u32 _Z12reduce_finalILj16EEvPfS0_j_param_2
)
{
	.reg .pred 	%p<5>;
	.reg .b32 	%r<16>;
	.reg .b32 	%f<21>;
	.reg .b64 	%rd<11>;

	ld.param.u64 	%rd2, [_Z12reduce_finalILj16EEvPfS0_j_param_0];
	ld.param.u64 	%rd3, [_Z12reduce_finalILj16EEvPfS0_j_param_1];
	ld.param.u32 	%r8, [_Z12reduce_finalILj16EEvPfS0_j_param_2];
	mov.u32 	%r1, %tid.x;
	mov.u32 	%r2, %ctaid.x;
	shl.b32 	%r9, %r2, 5;
	add.s32 	%r15, %r9, %r1;
	shl.b32 	%r10, %r1, 2;
	mov.u32 	%r11, sdata;
	add.s32 	%r4, %r11, %r10;
	mov.b32 	%r12, 0;
	st.shared.u32 	[%r4], %r12;
	setp.ge.u32 	%p1, %r15, %r8;
	@%p1 bra 	$L__BB5_4;
	cvta.to.global.u64 	%rd1, %rd2;
	mov.u32 	%r13, %nctaid.x;
	shl.b32 	%r5, %r13, 5;
	mov.f32 	%f20, 0f00000000;
$L__BB5_2:
	mul.wide.u32 	%rd4, %r15, 4;
	add.s64 	%rd5, %rd1, %rd4;
	ld.global.f32 	%f4, [%rd5];
	add.s32 	%r14, %r15, 16;
	mul.wide.u32 	%rd6, %r14, 4;
	add.s64 	%rd7, %rd1, %rd6;
	ld.global.f32 	%f5, [%rd7];
	add.f32 	%f6, %f4, %f5;
	add.f32 	%f20, %f20, %f6;
	add.s32 	%r15, %r15, %r5;
	setp.lt.u32 	%p2, %r15, %r8;
	@%p2 bra 	$L__BB5_2;
	st.shared.f32 	[%r4], %f20;
$L__BB5_4:
	bar.sync 	0;
	setp.gt.u32 	%p3, %r1, 31;
	@%p3 bra 	$L__BB5_7;
	ld.volatile.shared.f32 	%f7, [%r4+32];
	ld.volatile.shared.f32 	%f8, [%r4];
	add.f32 	%f9, %f7, %f8;
	st.volatile.shared.f32 	[%r4], %f9;
	ld.volatile.shared.f32 	%f10, [%r4+16];
	ld.volatile.shared.f32 	%f11, [%r4];
	add.f32 	%f12, %f10, %f11;
	st.volatile.shared.f32 	[%r4], %f12;
	ld.volatile.shared.f32 	%f13, [%r4+8];
	ld.volatile.shared.f32 	%f14, [%r4];
	add.f32 	%f15, %f13, %f14;
	st.volatile.shared.f32 	[%r4], %f15;
	ld.volatile.shared.f32 	%f16, [%r4+4];
	ld.volatile.shared.f32 	%f17, [%r4];
	add.f32 	%f18, %f16, %f17;
	st.volatile.shared.f32 	[%r4], %f18;
	setp.ne.s32 	%p4, %r1, 0;
	@%p4 bra 	$L__BB5_7;
	ld.shared.f32 	%f19, [sdata];
	cvta.to.global.u64 	%rd8, %rd3;
	mul.wide.u32 	%rd9, %r2, 4;
	add.s64 	%rd10, %rd8, %rd9;
	st.global.f32 	[%rd10], %f19;
$L__BB5_7:
	ret;

}
	// .globl	_Z12reduce_finalILj8EEvPfS0_j
.visible .entry _Z12reduce_finalILj8EEvPfS0_j(
	.param .u64 .ptr .align 1 _Z12reduce_finalILj8EEvPfS0_j_param_0,
	.param .u64 .ptr .align 1 _Z12reduce_finalILj8EEvPfS0_j_param_1,
	.param .u32 _Z12reduce_finalILj8EEvPfS0_j_param_2
)
{
	.reg .pred 	%p<5>;
	.reg .b32 	%r<16>;
	.reg .b32 	%f<18>;
	.reg .b64 	%rd<11>;

	ld.param.u64 	%rd2, [_Z12reduce_finalILj8EEvPfS0_j_param_0];
	ld.param.u64 	%rd3, [_Z12reduce_finalILj8EEvPfS0_j_param_1];
	ld.param.u32 	%r8, [_Z12reduce_finalILj8EEvPfS0_j_param_2];
	mov.u32 	%r1, %tid.x;
	mov.u32 	%r2, %ctaid.x;
	shl.b32 	%r9, %r2, 4;
	add.s32 	%r15, %r9, %r1;
	shl.b32 	%r10, %r1, 2;
	mov.u32 	%r11, sdata;
	add.s32 	%r4, %r11, %r10;
	mov.b32 	%r12, 0;
	st.shared.u32 	[%r4], %r12;
	setp.ge.u32 	%p1, %r15, %r8;
	@%p1 bra 	$L__BB6_4;
	cvta.to.global.u64 	%rd1, %rd2;
	mov.u32 	%r13, %nctaid.x;
	shl.b32 	%r5, %r13, 4;
	mov.f32 	%f17, 0f00000000;
$L__BB6_2:
	mul.wide.u32 	%rd4, %r15, 4;
	add.s64 	%rd5, %rd1, %rd4;
	ld.global.f32 	%f4, [%rd5];
	add.s32 	%r14, %r15, 8;
	mul.wide.u32 	%rd6, %r14, 4;
	add.s64 	%rd7, %rd1, %rd6;
	ld.global.f32 	%f5, [%rd7];
	add.f32 	%f6, %f4, %f5;
	add.f32 	%f17, %f17, %f6;
	add.s32 	%r15, %r15, %r5;
	setp.lt.u32 	%p2, %r15, %r8;
	@%p2 bra 	$L__BB6_2;
	st.shared.f32 	[%r4], %f17;
$L__BB6_4:
	bar.sync 	0;
	setp.gt.u32 	%p3, %r1, 31;
	@%p3 bra 	$L__BB6_7;
	ld.volatile.shared.f32 	%f7, [%r4+16];
	ld.volatile.shared.f32 	%f8, [%r4];
	add.f32 	%f9, %f7, %f8;
	st.volatile.shared.f32 	[%r4], %f9;
	ld.volatile.shared.f32 	%f10, [%r4+8];
	ld.volatile.shared.f32 	%f11, [%r4];
	add.f32 	%f12, %f10, %f11;
	st.volatile.shared.f32 	[%r4], %f12;
	ld.volatile.shared.f32 	%f13, [%r4+4];
	ld.volatile.shared.f32 	%f14, [%r4];
	add.f32 	%f15, %f13, %f14;
	st.volatile.shared.f32 	[%r4], %f15;
	setp.ne.s32 	%p4, %r1, 0;
	@%p4 bra 	$L__BB6_7;
	ld.shared.f32 	%f16, [sdata];
	cvta.to.global.u64 	%rd8, %rd3;
	mul.wide.u32 	%rd9, %r2, 4;
	add.s64 	%rd10, %rd8, %rd9;
	st.global.f32 	[%rd10], %f16;
$L__BB6_7:
	ret;

}
	// .globl	_Z12reduce_finalILj4EEvPfS0_j
.visible .entry _Z12reduce_finalILj4EEvPfS0_j(
	.param .u64 .ptr .align 1 _Z12reduce_finalILj4EEvPfS0_j_param_0,
	.param .u64 .ptr .align 1 _Z12reduce_finalILj4EEvPfS0_j_param_1,
	.param .u32 _Z12reduce_finalILj4EEvPfS0_j_param_2
)
{
	.reg .pred 	%p<5>;
	.reg .b32 	%r<16>;
	.reg .b32 	%f<15>;
	.reg .b64 	%rd<11>;

	ld.param.u64 	%rd2, [_Z12reduce_finalILj4EEvPfS0_j_param_0];
	ld.param.u64 	%rd3, [_Z12reduce_finalILj4EEvPfS0_j_param_1];
	ld.param.u32 	%r8, [_Z12reduce_finalILj4EEvPfS0_j_param_2];
	mov.u32 	%r1, %tid.x;
	mov.u32 	%r2, %ctaid.x;
	shl.b32 	%r9, %r2, 3;
	add.s32 	%r15, %r9, %r1;
	shl.b32 	%r10, %r1, 2;
	mov.u32 	%r11, sdata;
	add.s32 	%r4, %r11, %r10;
	mov.b32 	%r12, 0;
	st.shared.u32 	[%r4], %r12;
	setp.ge.u32 	%p1, %r15, %r8;
	@%p1 bra 	$L__BB7_4;
	cvta.to.global.u64 	%rd1, %rd2;
	mov.u32 	%r13, %nctaid.x;
	shl.b32 	%r5, %r13, 3;
	mov.f32 	%f14, 0f00000000;
$L__BB7_2:
	mul.wide.u32 	%rd4, %r15, 4;
	add.s64 	%rd5, %rd1, %rd4;
	ld.global.f32 	%f4, [%rd5];
	add.s32 	%r14, %r15, 4;
	mul.wide.u32 	%rd6, %r14, 4;
	add.s64 	%rd7, %rd1, %rd6;
	ld.global.f32 	%f5, [%rd7];
	add.f32 	%f6, %f4, %f5;
	add.f32 	%f14, %f14, %f6;
	add.s32 	%r15, %r15, %r5;
	setp.lt.u32 	%p2, %r15, %r8;
	@%p2 bra 	$L__BB7_2;
	st.shared.f32 	[%r4], %f14;
$L__BB7_4:
	bar.sync 	0;
	setp.gt.u32 	%p3, %r1, 31;
	@%p3 bra 	$L__BB7_7;
	ld.volatile.shared.f32 	%f7, [%r4+8];
	ld.volatile.shared.f32 	%f8, [%r4];
	add.f32 	%f9, %f7, %f8;
	st.volatile.shared.f32 	[%r4], %f9;
	ld.volatile.shared.f32 	%f10, [%r4+4];
	ld.volatile.shared.f32 	%f11, [%r4];
	add.f32 	%f12, %f10, %f11;
	st.volatile.shared.f32 	[%r4], %f12;
	setp.ne.s32 	%p4, %r1, 0;
	@%p4 bra 	$L__BB7_7;
	ld.shared.f32 	%f13, [sdata];
	cvta.to.global.u64 	%rd8, %rd3;
	mul.wide.u32 	%rd9, %r2, 4;
	add.s64 	%rd10, %rd8, %rd9;
	st.global.f32 	[%rd10], %f13;
$L__BB7_7:
	ret;

}
	// .globl	_Z12reduce_finalILj2EEvPfS0_j
.visible .entry _Z12reduce_finalILj2EEvPfS0_j(
	.param .u64 .ptr .align 1 _Z12reduce_finalILj2EEvPfS0_j_param_0,
	.param .u64 .ptr .align 1 _Z12reduce_finalILj2EEvPfS0_j_param_1,
	.param .u32 _Z12reduce_finalILj2EEvPfS0_j_param_2
)
{
	.reg .pred 	%p<5>;
	.reg .b32 	%r<16>;
	.reg .b32 	%f<12>;
	.reg .b64 	%rd<11>;

	ld.param.u64 	%rd2, [_Z12reduce_finalILj2EEvPfS0_j_param_0];
	ld.param.u64 	%rd3, [_Z12reduce_finalILj2EEvPfS0_j_param_1];
	ld.param.u32 	%r8, [_Z12reduce_finalILj2EEvPfS0_j_param_2];
	mov.u32 	%r1, %tid.x;
	mov.u32 	%r2, %ctaid.x;
	shl.b32 	%r9, %r2, 2;
	add.s32 	%r15, %r9, %r1;
	shl.b32 	%r10, %r1, 2;
	mov.u32 	%r11, sdata;
	add.s32 	%r4, %r11, %r10;
	mov.b32 	%r12, 0;
	st.shared.u32 	[%r4], %r12;
	setp.ge.u32 	%p1, %r15, %r8;
	@%p1 bra 	$L__BB8_4;
	cvta.to.global.u64 	%rd1, %rd2;
	mov.u32 	%r13, %nctaid.x;
	shl.b32 	%r5, %r13, 2;
	mov.f32 	%f11, 0f00000000;
$L__BB8_2:
	mul.wide.u32 	%rd4, %r15, 4;
	add.s64 	%rd5, %rd1, %rd4;
	ld.global.f32 	%f4, [%rd5];
	add.s32 	%r14, %r15, 2;
	mul.wide.u32 	%rd6, %r14, 4;
	add.s64 	%rd7, %rd1, %rd6;
	ld.global.f32 	%f5, [%rd7];
	add.f32 	%f6, %f4, %f5;
	add.f32 	%f11, %f11, %f6;
	add.s32 	%r15, %r15, %r5;
	setp.lt.u32 	%p2, %r15, %r8;
	@%p2 bra 	$L__BB8_2;
	st.shared.f32 	[%r4], %f11;
$L__BB8_4:
	bar.sync 	0;
	setp.gt.u32 	%p3, %r1, 31;
	@%p3 bra 	$L__BB8_7;
	ld.volatile.shared.f32 	%f7, [%r4+4];
	ld.volatile.shared.f32 	%f8, [%r4];
	add.f32 	%f9, %f7, %f8;
	st.volatile.shared.f32 	[%r4], %f9;
	setp.ne.s32 	%p4, %r1, 0;
	@%p4 bra 	$L__BB8_7;
	ld.shared.f32 	%f10, [sdata];
	cvta.to.global.u64 	%rd8, %rd3;
	mul.wide.u32 	%rd9, %r2, 4;
	add.s64 	%rd10, %rd8, %rd9;
	st.global.f32 	[%rd10], %f10;
$L__BB8_7:
	ret;

}
	// .globl	_Z12reduce_finalILj1EEvPfS0_j
.visible .entry _Z12reduce_finalILj1EEvPfS0_j(
	.param .u64 .ptr .align 1 _Z12reduce_finalILj1EEvPfS0_j_param_0,
	.param .u64 .ptr .align 1 _Z12reduce_finalILj1EEvPfS0_j_param_1,
	.param .u32 _Z12reduce_finalILj1EEvPfS0_j_param_2
)
{
	.reg .pred 	%p<4>;
	.reg .b32 	%r<15>;
	.reg .b32 	%f<9>;
	.reg .b64 	%rd<9>;

	ld.param.u64 	%rd2, [_Z12reduce_finalILj1EEvPfS0_j_param_0];
	ld.param.u64 	%rd3, [_Z12reduce_finalILj1EEvPfS0_j_param_1];
	ld.param.u32 	%r8, [_Z12reduce_finalILj1EEvPfS0_j_param_2];
	mov.u32 	%r1, %tid.x;
	mov.u32 	%r2, %ctaid.x;
	shl.b32 	%r9, %r2, 1;
	add.s32 	%r14, %r9, %r1;
	shl.b32 	%r10, %r1, 2;
	mov.u32 	%r11, sdata;
	add.s32 	%r4, %r11, %r10;
	mov.b32 	%r12, 0;
	st.shared.u32 	[%r4], %r12;
	setp.ge.u32 	%p1, %r14, %r8;
	@%p1 bra 	$L__BB9_4;
	mov.u32 	%r13, %nctaid.x;
	shl.b32 	%r5, %r13, 1;
	cvta.to.global.u64 	%rd1, %rd2;
	mov.f32 	%f8, 0f00000000;
$L__BB9_2:
	mul.wide.u32 	%rd4, %r14, 4;
	add.s64 	%rd5, %rd1, %rd4;
	ld.global.f32 	%f4, [%rd5];
	ld.global.f32 	%f5, [%rd5+4];
	add.f32 	%f6, %f4, %f5;
	add.f32 	%f8, %f8, %f6;
	add.s32 	%r14, %r14, %r5;
	setp.lt.u32 	%p2, %r14, %r8;
	@%p2 bra 	$L__BB9_2;
	st.shared.f32 	[%r4], %f8;
$L__BB9_4:
	bar.sync 	0;
	setp.ne.s32 	%p3, %r1, 0;
	@%p3 bra 	$L__BB9_6;
	ld.shared.f32 	%f7, [sdata];
	cvta.to.global.u64 	%rd6, %rd3;
	mul.wide.u32 	%rd7, %r2, 4;
	add.s64 	%rd8, %rd6, %rd7;
	st.global.f32 	[%rd8], %f7;
$L__BB9_6:
	ret;

}


// ===== COMPILED SASS (sm_100) =====

	.target	sm_100

	.elftype	@"ET_EXEC"


//--------------------- .note.nv.tkinfo           --------------------------
	.section	.note.nv.tkinfo,"",@"SHT_NOTE"
	.sectionflags	@"SHF_NOTE_NV_TKINFO"
	.tkinfo
        /*0018*/ 	.word	0x00000002
        /*0030*/ 	.string	""
        /*0030*/ 	.string	"ptxas"
        /*0030*/ 	.string	"Cuda compilation tools, release 13.0, V13.0.88"
        /*0030*/ 	.string	"Build cuda_13.0.r13.0/compiler.36424714_0"
        /*0030*/ 	.string	"-arch sm_100 -m 64 "



//--------------------- .note.nv.cuinfo           --------------------------
	.section	.note.nv.cuinfo,"",@"SHT_NOTE"
	.sectionflags	@"SHF_NOTE_NV_CUINFO"
        /*0018*/ 	.short	0x0002
        /*001a*/ 	.short	0x0064
        /*001c*/ 	.short	0x0082
	.zero		2


//--------------------- .nv.info                  --------------------------
	.section	.nv.info,"",@"SHT_CUDA_INFO"
	.align	4


	//----- nvinfo : EIATTR_REGCOUNT
	.align		4
        /*0000*/ 	.byte	0x04, 0x2f
        /*0002*/ 	.short	(.L_1 - .L_0)
	.align		4
.L_0:
        /*0004*/ 	.word	index@(_Z12reduce_finalILj512EEvPfS0_j)
        /*0008*/ 	.word	0x00000010


	//----- nvinfo : EIATTR_FRAME_SIZE
	.align		4
.L_1:
        /*000c*/ 	.byte	0x04, 0x11
        /*000e*/ 	.short	(.L_3 - .L_2)
	.align		4
.L_2:
        /*0010*/ 	.word	index@(_Z12reduce_finalILj512EEvPfS0_j)
        /*0014*/ 	.word	0x00000000


	//----- nvinfo : EIATTR_REGCOUNT
	.align		4
.L_3:
        /*0018*/ 	.byte	0x04, 0x2f
        /*001a*/ 	.short	(.L_5 - .L_4)
	.align		4
.L_4:
        /*001c*/ 	.word	index@(_Z12reduce_finalILj256EEvPfS0_j)
        /*0020*/ 	.word	0x00000010


	//----- nvinfo : EIATTR_FRAME_SIZE
	.align		4
.L_5:
        /*0024*/ 	.byte	0x04, 0x11
        /*0026*/ 	.short	(.L_7 - .L_6)
	.align		4
.L_6:
        /*0028*/ 	.word	index@(_Z12reduce_finalILj256EEvPfS0_j)
        /*002c*/ 	.word	0x00000000


	//----- nvinfo : EIATTR_REGCOUNT
	.align		4
.L_7:
        /*0030*/ 	.byte	0x04, 0x2f
        /*0032*/ 	.short	(.L_9 - .L_8)
	.align		4
.L_8:
        /*0034*/ 	.word	index@(_Z12reduce_finalILj128EEvPfS0_j)
        /*0038*/ 	.word	0x00000010


	//----- nvinfo : EIATTR_FRAME_SIZE
	.align		4
.L_9:
        /*003c*/ 	.byte	0x04, 0x11
        /*003e*/ 	.short	(.L_11 - .L_10)
	.align		4
.L_10:
        /*0040*/ 	.word	index@(_Z12reduce_finalILj128EEvPfS0_j)
        /*0044*/ 	.word	0x00000000


	//----- nvinfo : EIATTR_REGCOUNT
	.align		4
.L_11:
        /*0048*/ 	.byte	0x04, 0x2f
        /*004a*/ 	.short	(.L_13 - .L_12)
	.align		4
.L_12:
        /*004c*/ 	.word	index@(_Z12reduce_finalILj64EEvPfS0_j)
        /*0050*/ 	.word	0x00000010


	//----- nvinfo : EIATTR_FRAME_SIZE
	.align		4
.L_13:
        /*0054*/ 	.byte	0x04, 0x11
        /*0056*/ 	.short	(.L_15 - .L_14)
	.align		4
.L_14:
        /*0058*/ 	.word	index@(_Z12reduce_finalILj64EEvPfS0_j)
        /*005c*/ 	.word	0x00000000


	//----- nvinfo : EIATTR_REGCOUNT
	.align		4
.L_15:
        /*0060*/ 	.byte	0x04, 0x2f
        /*0062*/ 	.short	(.L_17 - .L_16)
	.align		4
.L_16:
        /*0064*/ 	.word	index@(_Z12reduce_finalILj32EEvPfS0_j)
        /*0068*/ 	.word	0x00000010


	//----- nvinfo : EIATTR_FRAME_SIZE
	.align		4
.L_17:
        /*006c*/ 	.byte	0x04, 0x11
        /*006e*/ 	.short	(.L_19 - .L_18)
	.align		4
.L_18:
        /*0070*/ 	.word	index@(_Z12reduce_finalILj32EEvPfS0_j)
        /*0074*/ 	.word	0x00000000


	//----- nvinfo : EIATTR_REGCOUNT
	.align		4
.L_19:
        /*0078*/ 	.byte	0x04, 0x2f
        /*007a*/ 	.short	(.L_21 - .L_20)
	.align		4
.L_20:
        /*007c*/ 	.word	index@(_Z12reduce_finalILj16EEvPfS0_j)
        /*0080*/ 	.word	0x00000010


	//----- nvinfo : EIATTR_FRAME_SIZE
	.align		4
.L_21:
        /*0084*/ 	.byte	0x04, 0x11
        /*0086*/ 	.short	(.L_23 - .L_22)
	.align		4
.L_22:
        /*0088*/ 	.word	index@(_Z12reduce_finalILj16EEvPfS0_j)
        /*008c*/ 	.word	0x00000000


	//----- nvinfo : EIATTR_REGCOUNT
	.align		4
.L_23:
        /*0090*/ 	.byte	0x04, 0x2f
        /*0092*/ 	.short	(.L_25 - .L_24)
	.align		4
.L_24:
        /*0094*/ 	.word	index@(_Z12reduce_finalILj8EEvPfS0_j)
        /*0098*/ 	.word	0x00000010


	//----- nvinfo : EIATTR_FRAME_SIZE
	.align		4
.L_25:
        /*009c*/ 	.byte	0x04, 0x11
        /*009e*/ 	.short	(.L_27 - .L_26)
	.align		4
.L_26:
        /*00a0*/ 	.word	index@(_Z12reduce_finalILj8EEvPfS0_j)
        /*00a4*/ 	.word	0x00000000


	//----- nvinfo : EIATTR_REGCOUNT
	.align		4
.L_27:
        /*00a8*/ 	.byte	0x04, 0x2f
        /*00aa*/ 	.short	(.L_29 - .L_28)
	.align		4
.L_28:
        /*00ac*/ 	.word	index@(_Z12reduce_finalILj4EEvPfS0_j)
        /*00b0*/ 	.word	0x00000010


	//----- nvinfo : EIATTR_FRAME_SIZE
	.align		4
.L_29:
        /*00b4*/ 	.byte	0x04, 0x11
        /*00b6*/ 	.short	(.L_31 - .L_30)
	.align		4
.L_30:
        /*00b8*/ 	.word	index@(_Z12reduce_finalILj4EEvPfS0_j)
        /*00bc*/ 	.word	0x00000000


	//----- nvinfo : EIATTR_REGCOUNT
	.align		4
.L_31:
        /*00c0*/ 	.byte	0x04, 0x2f
        /*00c2*/ 	.short	(.L_33 - .L_32)
	.align		4
.L_32:
        /*00c4*/ 	.word	index@(_Z12reduce_finalILj2EEvPfS0_j)
        /*00c8*/ 	.word	0x00000010


	//----- nvinfo : EIATTR_FRAME_SIZE
	.align		4
.L_33:
        /*00cc*/ 	.byte	0x04, 0x11
        /*00ce*/ 	.short	(.L_35 - .L_34)
	.align		4
.L_34:
        /*00d0*/ 	.word	index@(_Z12reduce_finalILj2EEvPfS0_j)
        /*00d4*/ 	.word	0x00000000


	//----- nvinfo : EIATTR_REGCOUNT
	.align		4
.L_35:
        /*00d8*/ 	.byte	0x04, 0x2f
        /*00da*/ 	.short	(.L_37 - .L_36)
	.align		4
.L_36:
        /*00dc*/ 	.word	index@(_Z12reduce_finalILj1EEvPfS0_j)
        /*00e0*/ 	.word	0x00000010


	//----- nvinfo : EIATTR_FRAME_SIZE
	.align		4
.L_37:
        /*00e4*/ 	.byte	0x04, 0x11
        /*00e6*/ 	.short	(.L_39 - .L_38)
	.align		4
.L_38:
        /*00e8*/ 	.word	index@(_Z12reduce_finalILj1EEvPfS0_j)
        /*00ec*/ 	.word	0x00000000


	//----- nvinfo : EIATTR_MIN_STACK_SIZE
	.align		4
.L_39:
        /*00f0*/ 	.byte	0x04, 0x12
        /*00f2*/ 	.short	(.L_41 - .L_40)
	.align		4
.L_40:
        /*00f4*/ 	.word	index@(_Z12reduce_finalILj1EEvPfS0_j)
        /*00f8*/ 	.word	0x00000000


	//----- nvinfo : EIATTR_MIN_STACK_SIZE
	.align		4
.L_41:
        /*00fc*/ 	.byte	0x04, 0x12
        /*00fe*/ 	.short	(.L_43 - .L_42)
	.align		4
.L_42:
        /*0100*/ 	.word	index@(_Z12reduce_finalILj2EEvPfS0_j)
        /*0104*/ 	.word	0x00000000


	//----- nvinfo : EIATTR_MIN_STACK_SIZE
	.align		4
.L_43:
        /*0108*/ 	.byte	0x04, 0x12
        /*010a*/ 	.short	(.L_45 - .L_44)
	.align		4
.L_44:
        /*010c*/ 	.word	index@(_Z12reduce_finalILj4EEvPfS0_j)
        /*0110*/ 	.word	0x00000000


	//----- nvinfo : EIATTR_MIN_STACK_SIZE
	.align		4
.L_45:
        /*0114*/ 	.byte	0x04, 0x12
        /*0116*/ 	.short	(.L_47 - .L_46)
	.align		4
.L_46:
        /*0118*/ 	.word	index@(_Z12reduce_finalILj8EEvPfS0_j)
        /*011c*/ 	.word	0x00000000


	//----- nvinfo : EIATTR_MIN_STACK_SIZE
	.align		4
.L_47:
        /*0120*/ 	.byte	0x04, 0x12
        /*0122*/ 	.short	(.L_49 - .L_48)
	.align		4
.L_48:
        /*0124*/ 	.word	index@(_Z12reduce_finalILj16EEvPfS0_j)
        /*0128*/ 	.word	0x00000000


	//----- nvinfo : EIATTR_MIN_STACK_SIZE
	.align		4
.L_49:
        /*012c*/ 	.byte	0x04, 0x12
        /*012e*/ 	.short	(.L_51 - .L_50)
	.align		4
.L_50:
        /*0130*/ 	.word	index@(_Z12reduce_finalILj32EEvPfS0_j)
        /*0134*/ 	.word	0x00000000


	//----- nvinfo : EIATTR_MIN_STACK_SIZE
	.align		4
.L_51:
        /*0138*/ 	.byte	0x04, 0x12
        /*013a*/ 	.short	(.L_53 - .L_52)
	.align		4
.L_52:
        /*013c*/ 	.word	index@(_Z12reduce_finalILj64EEvPfS0_j)
        /*0140*/ 	.word	0x00000000


	//----- nvinfo : EIATTR_MIN_STACK_SIZE
	.align		4
.L_53:
        /*0144*/ 	.byte	0x04, 0x12
        /*0146*/ 	.short	(.L_55 - .L_54)
	.align		4
.L_54:
        /*0148*/ 	.word	index@(_Z12reduce_finalILj128EEvPfS0_j)
        /*014c*/ 	.word	0x00000000


	//----- nvinfo : EIATTR_MIN_STACK_SIZE
	.align		4
.L_55:
        /*0150*/ 	.byte	0x04, 0x12
        /*0152*/ 	.short	(.L_57 - .L_56)
	.align		4
.L_56:
        /*0154*/ 	.word	index@(_Z12reduce_finalILj256EEvPfS0_j)
        /*0158*/ 	.word	0x00000000


	//----- nvinfo : EIATTR_MIN_STACK_SIZE
	.align		4
.L_57:
        /*015c*/ 	.byte	0x04, 0x12
        /*015e*/ 	.short	(.L_59 - .L_58)
	.align		4
.L_58:
        /*0160*/ 	.word	index@(_Z12reduce_finalILj512EEvPfS0_j)
        /*0164*/ 	.word	0x00000000
.L_59:


//--------------------- .nv.compat                --------------------------
	.section	.nv.compat,"",@"SHT_CUDA_COMPAT_INFO"
	.align	4
        /*0000*/ 	.byte	0x02, 0x09, 0x00, 0x00, 0x02, 0x02, 0x01, 0x00, 0x02, 0x05, 0x05, 0x00, 0x03, 0x07, 0x01, 0x01
        /*0010*/ 	.byte	0x02, 0x03, 0x00, 0x00, 0x02, 0x06, 0x01, 0x00, 0x04, 0x0b, 0x08, 0x00, 0x09, 0x00, 0x00, 0x00
        /*0020*/ 	.byte	0x00, 0x00, 0x00, 0x00


//--------------------- .nv.info._Z12reduce_finalILj1EEvPfS0_j --------------------------
	.section	.nv.info._Z12reduce_finalILj1EEvPfS0_j,"",@"SHT_CUDA_INFO"
	.sectionflags	@""
	.align	4


	//----- nvinfo : EIATTR_CUDA_API_VERSION
	.align		4
        /*0000*/ 	.byte	0x04, 0x37
        /*0002*/ 	.short	(.L_61 - .L_60)
.L_60:
        /*0004*/ 	.word	0x00000082


	//----- nvinfo : EIATTR_KPARAM_INFO
	.align		4
.L_61:
        /*0008*/ 	.byte	0x04, 0x17
        /*000a*/ 	.short	(.L_63 - .L_62)
.L_62:
        /*000c*/ 	.word	0x00000000
        /*0010*/ 	.short	0x0002
        /*0012*/ 	.short	0x0010
        /*0014*/ 	.byte	0x00, 0xf0, 0x11, 0x00


	//----- nvinfo : EIATTR_KPARAM_INFO
	.align		4
.L_63:
        /*0018*/ 	.byte	0x04, 0x17
        /*001a*/ 	.short	(.L_65 - .L_64)
.L_64:
        /*001c*/ 	.word	0x00000000
        /*0020*/ 	.short	0x0001
        /*0022*/ 	.short	0x0008
        /*0024*/ 	.byte	0x00, 0xf5, 0x21, 0x00


	//----- nvinfo : EIATTR_KPARAM_INFO
	.align		4
.L_65:
        /*0028*/ 	.byte	0x04, 0x17
        /*002a*/ 	.short	(.L_67 - .L_66)
.L_66:
        /*002c*/ 	.word	0x00000000
        /*0030*/ 	.short	0x0000
        /*0032*/ 	.short	0x0000
        /*0034*/ 	.byte	0x00, 0xf5, 0x21, 0x00


	//----- nvinfo : EIATTR_SPARSE_MMA_MASK
	.align		4
.L_67:
        /*0038*/ 	.byte	0x03, 0x50
        /*003a*/ 	.short	0x0000


	//----- nvinfo : EIATTR_MAXREG_COUNT
	.align		4
        /*003c*/ 	.byte	0x03, 0x1b
        /*003e*/ 	.short	0x00ff


	//----- nvinfo : EIATTR_NUM_BARRIERS
	.align		4
        /*0040*/ 	.byte	0x02, 0x4c
        /*0042*/ 	.byte	0x01
	.zero		1


	//----- nvinfo : EIATTR_MERCURY_ISA_VERSION
	.align		4
        /*0044*/ 	.byte	0x03, 0x5f
        /*0046*/ 	.short	0x0101


	//----- nvinfo : EIATTR_VRC_CTA_INIT_COUNT
	.align		4
        /*0048*/ 	.byte	0x02, 0x4a
	.zero		1
	.zero		1


	//----- nvinfo : EIATTR_EXIT_INSTR_OFFSETS
	.align		4
        /*004c*/ 	.byte	0x04, 0x1c
        /*004e*/ 	.short	(.L_69 - .L_68)


	//   ....[0]....
.L_68:
        /*0050*/ 	.word	0x000001f0


	//   ....[1]....
        /*0054*/ 	.word	0x00000240


	//----- nvinfo : EIATTR_CRS_STACK_SIZE
	.align		4
.L_69:
        /*0058*/ 	.byte	0x04, 0x1e
        /*005a*/ 	.short	(.L_71 - .L_70)
.L_70:
        /*005c*/ 	.word	0x00000000


	//----- nvinfo : EIATTR_CBANK_PARAM_SIZE
	.align		4
.L_71:
        /*0060*/ 	.byte	0x03, 0x19
        /*0062*/ 	.short	0x0014


	//----- nvinfo : EIATTR_PARAM_CBANK
	.align		4
        /*0064*/ 	.byte	0x04, 0x0a
        /*0066*/ 	.short	(.L_73 - .L_72)
	.align		4
.L_72:
        /*0068*/ 	.word	index@(.nv.constant0._Z12reduce_finalILj1EEvPfS0_j)
        /*006c*/ 	.short	0x0380
        /*006e*/ 	.short	0x0014


	//----- nvinfo : EIATTR_SW_WAR
	.align		4
.L_73:
        /*0070*/ 	.byte	0x04, 0x36
        /*0072*/ 	.short	(.L_75 - .L_74)
.L_74:
        /*0074*/ 	.word	0x00000008
.L_75:


//--------------------- .nv.info._Z12reduce_finalILj2EEvPfS0_j --------------------------
	.section	.nv.info._Z12reduce_finalILj2EEvPfS0_j,"",@"SHT_CUDA_INFO"
	.sectionflags	@""
	.align	4


	//----- nvinfo : EIATTR_CUDA_API_VERSION
	.align		4
        /*0000*/ 	.byte	0x04, 0x37
        /*0002*/ 	.short	(.L_77 - .L_76)
.L_76:
        /*0004*/ 	.word	0x00000082


	//----- nvinfo : EIATTR_KPARAM_INFO
	.align		4
.L_77:
        /*0008*/ 	.byte	0x04, 0x17
        /*000a*/ 	.short	(.L_79 - .L_78)
.L_78:
        /*000c*/ 	.word	0x00000000
        /*0010*/ 	.short	0x0002
        /*0012*/ 	.short	0x0010
        /*0014*/ 	.byte	0x00, 0xf0, 0x11, 0x00


	//----- nvinfo : EIATTR_KPARAM_INFO
	.align		4
.L_79:
        /*0018*/ 	.byte	0x04, 0x17
        /*001a*/ 	.short	(.L_81 - .L_80)
.L_80:
        /*001c*/ 	.word	0x00000000
        /*0020*/ 	.short	0x0001
        /*0022*/ 	.short	0x0008
        /*0024*/ 	.byte	0x00, 0xf5, 0x21, 0x00


	//----- nvinfo : EIATTR_KPARAM_INFO
	.align		4
.L_81:
        /*0028*/ 	.byte	0x04, 0x17
        /*002a*/ 	.short	(.L_83 - .L_82)
.L_82:
        /*002c*/ 	.word	0x00000000
        /*0030*/ 	.short	0x0000
        /*0032*/ 	.short	0x0000
        /*0034*/ 	.byte	0x00, 0xf5, 0x21, 0x00


	//----- nvinfo : EIATTR_SPARSE_MMA_MASK
	.align		4
.L_83:
        /*0038*/ 	.byte	0x03, 0x50
        /*003a*/ 	.short	0x0000


	//----- nvinfo : EIATTR_MAXREG_COUNT
	.align		4
        /*003c*/ 	.byte	0x03, 0x1b
        /*003e*/ 	.short	0x00ff


	//----- nvinfo : EIATTR_NUM_BARRIERS
	.align		4
        /*0040*/ 	.byte	0x02, 0x4c
        /*0042*/ 	.byte	0x01
	.zero		1


	//----- nvinfo : EIATTR_MERCURY_ISA_VERSION
	.align		4
        /*0044*/ 	.byte	0x03, 0x5f
        /*0046*/ 	.short	0x0101


	//----- nvinfo : EIATTR_VRC_CTA_INIT_COUNT
	.align		4
        /*0048*/ 	.byte	0x02, 0x4a
	.zero		1
	.zero		1


	//----- nvinfo : EIATTR_EXIT_INSTR_OFFSETS
	.align		4
        /*004c*/ 	.byte	0x04, 0x1c
        /*004e*/ 	.short	(.L_85 - .L_84)


	//   ....[0]....
.L_84:
        /*0050*/ 	.word	0x00000210


	//   ....[1]....
        /*0054*/ 	.word	0x00000270


	//   ....[2]....
        /*0058*/ 	.word	0x000002c0


	//----- nvinfo : EIATTR_CRS_STACK_SIZE
	.align		4
.L_85:
        /*005c*/ 	.byte	0x04, 0x1e
        /*005e*/ 	.short	(.L_87 - .L_86)
.L_86:
        /*0060*/ 	.word	0x00000000


	//----- nvinfo : EIATTR_CBANK_PARAM_SIZE
	.align		4
.L_87:
        /*0064*/ 	.byte	0x03, 0x19
        /*0066*/ 	.short	0x0014


	//----- nvinfo : EIATTR_PARAM_CBANK
	.align		4
        /*0068*/ 	.byte	0x04, 0x0a
        /*006a*/ 	.short	(.L_89 - .L_88)
	.align		4
.L_88:
        /*006c*/ 	.word	index@(.nv.constant0._Z12reduce_finalILj2EEvPfS0_j)
        /*0070*/ 	.short	0x0380
        /*0072*/ 	.short	0x0014


	//----- nvinfo : EIATTR_SW_WAR
	.align		4
.L_89:
        /*0074*/ 	.byte	0x04, 0x36
        /*0076*/ 	.short	(.L_91 - .L_90)
.L_90:
        /*0078*/ 	.word	0x00000008
.L_91:


//--------------------- .nv.info._Z12reduce_finalILj4EEvPfS0_j --------------------------
	.section	.nv.info._Z12reduce_finalILj4EEvPfS0_j,"",@"SHT_CUDA_INFO"
	.sectionflags	@""
	.align	4


	//----- nvinfo : EIATTR_CUDA_API_VERSION
	.align		4
        /*0000*/ 	.byte	0x04, 0x37
        /*0002*/ 	.short	(.L_93 - .L_92)
.L_92:
        /*0004*/ 	.word	0x00000082


	//----- nvinfo : EIATTR_KPARAM_INFO
	.align		4
.L_93:
        /*0008*/ 	.byte	0x04, 0x17
        /*000a*/ 	.short	(.L_95 - .L_94)
.L_94:
        /*000c*/ 	.word	0x00000000
        /*0010*/ 	.short	0x0002
        /*0012*/ 	.short	0x0010
        /*0014*/ 	.byte	0x00, 0xf0, 0x11, 0x00


	//----- nvinfo : EIATTR_KPARAM_INFO
	.align		4
.L_95:
        /*0018*/ 	.byte	0x04, 0x17
        /*001a*/ 	.short	(.L_97 - .L_96)
.L_96:
        /*001c*/ 	.word	0x00000000
        /*0020*/ 	.short	0x0001
        /*0022*/ 	.short	0x0008
        /*0024*/ 	.byte	0x00, 0xf5, 0x21, 0x00


	//----- nvinfo : EIATTR_KPARAM_INFO
	.align		4
.L_97:
        /*0028*/ 	.byte	0x04, 0x17
        /*002a*/ 	.short	(.L_99 - .L_98)
.L_98:
        /*002c*/ 	.word	0x00000000
        /*0030*/ 	.short	0x0000
        /*0032*/ 	.short	0x0000
        /*0034*/ 	.byte	0x00, 0xf5, 0x21, 0x00


	//----- nvinfo : EIATTR_SPARSE_MMA_MASK
	.align		4
.L_99:
        /*0038*/ 	.byte	0x03, 0x50
        /*003a*/ 	.short	0x0000


	//----- nvinfo : EIATTR_MAXREG_COUNT
	.align		4
        /*003c*/ 	.byte	0x03, 0x1b
        /*003e*/ 	.short	0x00ff


	//----- nvinfo : EIATTR_NUM_BARRIERS
	.align		4
        /*0040*/ 	.byte	0x02, 0x4c
        /*0042*/ 	.byte	0x01
	.zero		1


	//----- nvinfo : EIATTR_MERCURY_ISA_VERSION
	.align		4
        /*0044*/ 	.byte	0x03, 0x5f
        /*0046*/ 	.short	0x0101


	//----- nvinfo : EIATTR_VRC_CTA_INIT_COUNT
	.align		4
        /*0048*/ 	.byte	0x02, 0x4a
	.zero		1
	.zero		1


	//----- nvinfo : EIATTR_EXIT_INSTR_OFFSETS
	.align		4
        /*004c*/ 	.byte	0x04, 0x1c
        /*004e*/ 	.short	(.L_101 - .L_100)


	//   ....[0]....
.L_100:
        /*0050*/ 	.word	0x00000210


	//   ....[1]....
        /*0054*/ 	.word	0x000002b0


	//   ....[2]....
        /*0058*/ 	.word	0x00000300


	//----- nvinfo : EIATTR_CRS_STACK_SIZE
	.align		4
.L_101:
        /*005c*/ 	.byte	0x04, 0x1e
        /*005e*/ 	.short	(.L_103 - .L_102)
.L_102:
        /*0060*/ 	.word	0x00000000


	//----- nvinfo : EIATTR_CBANK_PARAM_SIZE
	.align		4
.L_103:
        /*0064*/ 	.byte	0x03, 0x19
        /*0066*/ 	.short	0x0014


	//----- nvinfo : EIATTR_PARAM_CBANK
	.align		4
        /*0068*/ 	.byte	0x04, 0x0a
        /*006a*/ 	.short	(.L_105 - .L_104)
	.align		4
.L_104:
        /*006c*/ 	.word	index@(.nv.constant0._Z12reduce_finalILj4EEvPfS0_j)
        /*0070*/ 	.short	0x0380
        /*0072*/ 	.short	0x0014


	//----- nvinfo : EIATTR_SW_WAR
	.align		4
.L_105:
        /*0074*/ 	.byte	0x04, 0x36
        /*0076*/ 	.short	(.L_107 - .L_106)
.L_106:
        /*0078*/ 	.word	0x00000008
.L_107:


//--------------------- .nv.info._Z12reduce_finalILj8EEvPfS0_j --------------------------
	.section	.nv.info._Z12reduce_finalILj8EEvPfS0_j,"",@"SHT_CUDA_INFO"
	.sectionflags	@""
	.align	4


	//----- nvinfo : EIATTR_CUDA_API_VERSION
	.align		4
        /*0000*/ 	.byte	0x04, 0x37
        /*0002*/ 	.short	(.L_109 - .L_108)
.L_108:
        /*0004*/ 	.word	0x00000082


	//----- nvinfo : EIATTR_KPARAM_INFO
	.align		4
.L_109:
        /*0008*/ 	.byte	0x04, 0x17
        /*000a*/ 	.short	(.L_111 - .L_110)
.L_110:
        /*000c*/ 	.word	0x00000000
        /*0010*/ 	.short	0x0002
        /*0012*/ 	.short	0x0010
        /*0014*/ 	.byte	0x00, 0xf0, 0x11, 0x00


	//----- nvinfo : EIATTR_KPARAM_INFO
	.align		4
.L_111:
        /*0018*/ 	.byte	0x04, 0x17
        /*001a*/ 	.short	(.L_113 - .L_112)
.L_112:
        /*001c*/ 	.word	0x00000000
        /*0020*/ 	.short	0x0001
        /*0022*/ 	.short	0x0008
        /*0024*/ 	.byte	0x00, 0xf5, 0x21, 0x00


	//----- nvinfo : EIATTR_KPARAM_INFO
	.align		4
.L_113:
        /*0028*/ 	.byte	0x04, 0x17
        /*002a*/ 	.short	(.L_115 - .L_114)
.L_114:
        /*002c*/ 	.word	0x00000000
        /*0030*/ 	.short	0x0000
        /*0032*/ 	.short	0x0000
        /*0034*/ 	.byte	0x00, 0xf5, 0x21, 0x00


	//----- nvinfo : EIATTR_SPARSE_MMA_MASK
	.align		4
.L_115:
        /*0038*/ 	.byte	0x03, 0x50
        /*003a*/ 	.short	0x0000


	//----- nvinfo : EIATTR_MAXREG_COUNT
	.align		4
        /*003c*/ 	.byte	0x03, 0x1b
        /*003e*/ 	.short	0x00ff


	//----- nvinfo : EIATTR_NUM_BARRIERS
	.align		4
        /*0040*/ 	.byte	0x02, 0x4c
        /*0042*/ 	.byte	0x01
	.zero		1


	//----- nvinfo : EIATTR_MERCURY_ISA_VERSION
	.align		4
        /*0044*/ 	.byte	0x03, 0x5f
        /*0046*/ 	.short	0x0101


	//----- nvinfo : EIATTR_VRC_CTA_INIT_COUNT
	.align		4
        /*0048*/ 	.byte	0x02, 0x4a
	.zero		1
	.zero		1


	//----- nvinfo : EIATTR_EXIT_INSTR_OFFSETS
	.align		4
        /*004c*/ 	.byte	0x04, 0x1c
        /*004e*/ 	.short	(.L_117 - .L_116)


	//   ....[0]....
.L_116:
        /*0050*/ 	.word	0x00000210


	//   ....[1]....
        /*0054*/ 	.word	0x000002f0


	//   ....[2]....
        /*0058*/ 	.word	0x00000340


	//----- nvinfo : EIATTR_CRS_STACK_SIZE
	.align		4
.L_117:
        /*005c*/ 	.byte	0x04, 0x1e
        /*005e*/ 	.short	(.L_119 - .L_118)
.L_118:
        /*0060*/ 	.word	0x00000000


	//----- nvinfo : EIATTR_CBANK_PARAM_SIZE
	.align		4
.L_119:
        /*0064*/ 	.byte	0x03, 0x19
        /*0066*/ 	.short	0x0014


	//----- nvinfo : EIATTR_PARAM_CBANK
	.align		4
        /*0068*/ 	.byte	0x04, 0x0a
        /*006a*/ 	.short	(.L_121 - .L_120)
	.align		4
.L_120:
        /*006c*/ 	.word	index@(.nv.constant0._Z12reduce_finalILj8EEvPfS0_j)
        /*0070*/ 	.short	0x0380
        /*0072*/ 	.short	0x0014


	//----- nvinfo : EIATTR_SW_WAR
	.align		4
.L_121:
        /*0074*/ 	.byte	0x04, 0x36
        /*0076*/ 	.short	(.L_123 - .L_122)
.L_122:
        /*0078*/ 	.word	0x00000008
.L_123:


//--------------------- .nv.info._Z12reduce_finalILj16EEvPfS0_j --------------------------
	.section	.nv.info._Z12reduce_finalILj16EEvPfS0_j,"",@"SHT_CUDA_INFO"
	.sectionflags	@""
	.align	4


	//----- nvinfo : EIATTR_CUDA_API_VERSION
	.align		4
        /*0000*/ 	.byte	0x04, 0x37
        /*0002*/ 	.short	(.L_125 - .L_124)
.L_124:
        /*0004*/ 	.word	0x00000082


	//----- nvinfo : EIATTR_KPARAM_INFO
	.align		4
.L_125:
        /*0008*/ 	.byte	0x04, 0x17
        /*000a*/ 	.short	(.L_127 - .L_126)
.L_126:
        /*000c*/ 	.word	0x00000000
        /*0010*/ 	.short	0x0002
        /*0012*/ 	.short	0x0010
        /*0014*/ 	.byte	0x00, 0xf0, 0x11, 0x00


	//----- nvinfo : EIATTR_KPARAM_INFO
	.align		4
.L_127:
        /*0018*/ 	.byte	0x04, 0x17
        /*001a*/ 	.short	(.L_129 - .L_128)
.L_128:
        /*001c*/ 	.word	0x00000000
        /*0020*/ 	.short	0x0001
        /*0022*/ 	.short	0x0008
        /*0024*/ 	.byte	0x00, 0xf5, 0x21, 0x00


	//----- nvinfo : EIATTR_KPARAM_INFO
	.align		4
.L_129:
        /*0028*/ 	.byte	0x04, 0x17
        /*002a*/ 	.short	(.L_131 - .L_130)
.L_130:
        /*002c*/ 	.word	0x00000000
        /*0030*/ 	.short	0x0000
        /*0032*/ 	.short	0x0000
        /*0034*/ 	.byte	0x00, 0xf5, 0x21, 0x00


	//----- nvinfo : EIATTR_SPARSE_MMA_MASK
	.align		4
.L_131:
        /*0038*/ 	.byte	0x03, 0x50
        /*003a*/ 	.short	0x0000


	//----- nvinfo : EIATTR_MAXREG_COUNT
	.align		4
        /*003c*/ 	.byte	0x03, 0x1b
        /*003e*/ 	.short	0x00ff


	//----- nvinfo : EIATTR_NUM_BARRIERS
	.align		4
        /*0040*/ 	.byte	0x02, 0x4c
        /*0042*/ 	.byte	0x01
	.zero		1


	//----- nvinfo : EIATTR_MERCURY_ISA_VERSION
	.align		4
        /*0044*/ 	.byte	0x03, 0x5f
        /*0046*/ 	.short	0x0101


	//----- nvinfo : EIATTR_VRC_CTA_INIT_COUNT
	.align		4
        /*0048*/ 	.byte	0x02, 0x4a
	.zero		1
	.zero		1


	//----- nvinfo : EIATTR_EXIT_INSTR_OFFSETS
	.align		4
        /*004c*/ 	.byte	0x04, 0x1c
        /*004e*/ 	.short	(.L_133 - .L_132)


	//   ....[0]....
.L_132:
        /*0050*/ 	.word	0x00000220


	//   ....[1]....
        /*0054*/ 	.word	0x00000340


	//   ....[2]....
        /*0058*/ 	.word	0x00000390


	//----- nvinfo : EIATTR_CRS_STACK_SIZE
	.align		4
.L_133:
        /*005c*/ 	.byte	0x04, 0x1e
        /*005e*/ 	.short	(.L_135 - .L_134)
.L_134:
        /*0060*/ 	.word	0x00000000


	//----- nvinfo : EIATTR_CBANK_PARAM_SIZE
	.align		4
.L_135:
        /*0064*/ 	.byte	0x03, 0x19
        /*0066*/ 	.short	0x0014


	//----- nvinfo : EIATTR_PARAM_CBANK
	.align		4
        /*0068*/ 	.byte	0x04, 0x0a
        /*006a*/ 	.short	(.L_137 - .L_136)
	.align		4
.L_136:
        /*006c*/ 	.word	index@(.nv.constant0._Z12reduce_finalILj16EEvPfS0_j)
        /*0070*/ 	.short	0x0380
        /*0072*/ 	.short	0x0014


	//----- nvinfo : EIATTR_SW_WAR
	.align		4
.L_137:
        /*0074*/ 	.byte	0x04, 0x36
        /*0076*/ 	.short	(.L_139 - .L_138)
.L_138:
        /*0078*/ 	.word	0x00000008
.L_139:


//--------------------- .nv.info._Z12reduce_finalILj32EEvPfS0_j --------------------------
	.section	.nv.info._Z12reduce_finalILj32EEvPfS0_j,"",@"SHT_CUDA_INFO"
	.sectionflags	@""
	.align	4


	//----- nvinfo : EIATTR_CUDA_API_VERSION
	.align		4
        /*0000*/ 	.byte	0x04, 0x37
        /*0002*/ 	.short	(.L_141 - .L_140)
.L_140:
        /*0004*/ 	.word	0x00000082


	//----- nvinfo : EIATTR_KPARAM_INFO
	.align		4
.L_141:
        /*0008*/ 	.byte	0x04, 0x17
        /*000a*/ 	.short	(.L_143 - .L_142)
.L_142:
        /*000c*/ 	.word	0x00000000
        /*0010*/ 	.short	0x0002
        /*0012*/ 	.short	0x0010
        /*0014*/ 	.byte	0x00, 0xf0, 0x11, 0x00


	//----- nvinfo : EIATTR_KPARAM_INFO
	.align		4
.L_143:
        /*0018*/ 	.byte	0x04, 0x17
        /*001a*/ 	.short	(.L_145 - .L_144)
.L_144:
        /*001c*/ 	.word	0x00000000
        /*0020*/ 	.short	0x0001
        /*0022*/ 	.short	0x0008
        /*0024*/ 	.byte	0x00, 0xf5, 0x21, 0x00


	//----- nvinfo : EIATTR_KPARAM_INFO
	.align		4
.L_145:
        /*0028*/ 	.byte	0x04, 0x17
        /*002a*/ 	.short	(.L_147 - .L_146)
.L_146:
        /*002c*/ 	.word	0x00000000
        /*0030*/ 	.short	0x0000
        /*0032*/ 	.short	0x0000
        /*0034*/ 	.byte	0x00, 0xf5, 0x21, 0x00


	//----- nvinfo : EIATTR_SPARSE_MMA_MASK
	.align		4
.L_147:
        /*0038*/ 	.byte	0x03, 0x50
        /*003a*/ 	.short	0x0000


	//----- nvinfo : EIATTR_MAXREG_COUNT
	.align		4
        /*003c*/ 	.byte	0x03, 0x1b
        /*003e*/ 	.short	0x00ff


	//----- nvinfo : EIATTR_NUM_BARRIERS
	.align		4
        /*0040*/ 	.byte	0x02, 0x4c
        /*0042*/ 	.byte	0x01
	.zero		1


	//----- nvinfo : EIATTR_MERCURY_ISA_VERSION
	.align		4
        /*0044*/ 	.byte	0x03, 0x5f
        /*0046*/ 	.short	0x0101


	//----- nvinfo : EIATTR_VRC_CTA_INIT_COUNT
	.align		4
        /*0048*/ 	.byte	0x02, 0x4a
	.zero		1
	.zero		1


	//----- nvinfo : EIATTR_EXIT_INSTR_OFFSETS
	.align		4
        /*004c*/ 	.byte	0x04, 0x1c
        /*004e*/ 	.short	(.L_149 - .L_148)


	//   ....[0]....
.L_148:
        /*0050*/ 	.word	0x00000220


	//   ....[1]....
        /*0054*/ 	.word	0x00000380


	//   ....[2]....
        /*0058*/ 	.word	0x000003d0


	//----- nvinfo : EIATTR_CRS_STACK_SIZE
	.align		4
.L_149:
        /*005c*/ 	.byte	0x04, 0x1e
        /*005e*/ 	.short	(.L_151 - .L_150)
.L_150:
        /*0060*/ 	.word	0x00000000


	//----- nvinfo : EIATTR_CBANK_PARAM_SIZE
	.align		4
.L_151:
        /*0064*/ 	.byte	0x03, 0x19
        /*0066*/ 	.short	0x0014


	//----- nvinfo : EIATTR_PARAM_CBANK
	.align		4
        /*0068*/ 	.byte	0x04, 0x0a
        /*006a*/ 	.short	(.L_153 - .L_152)
	.align		4
.L_152:
        /*006c*/ 	.word	index@(.nv.constant0._Z12reduce_finalILj32EEvPfS0_j)
        /*0070*/ 	.short	0x0380
        /*0072*/ 	.short	0x0014


	//----- nvinfo : EIATTR_SW_WAR
	.align		4
.L_153:
        /*0074*/ 	.byte	0x04, 0x36
        /*0076*/ 	.short	(.L_155 - .L_154)
.L_154:
        /*0078*/ 	.word	0x00000008
.L_155:


//--------------------- .nv.info._Z12reduce_finalILj64EEvPfS0_j --------------------------
	.section	.nv.info._Z12reduce_finalILj64EEvPfS0_j,"",@"SHT_CUDA_INFO"
	.sectionflags	@""
	.align	4


	//----- nvinfo : EIATTR_CUDA_API_VERSION
	.align		4
        /*0000*/ 	.byte	0x04, 0x37
        /*0002*/ 	.short	(.L_157 - .L_156)
.L_156:
        /*0004*/ 	.word	0x00000082


	//----- nvinfo : EIATTR_KPARAM_INFO
	.align		4
.L_157:
        /*0008*/ 	.byte	0x04, 0x17
        /*000a*/ 	.short	(.L_159 - .L_158)
.L_158:
        /*000c*/ 	.word	0x00000000
        /*0010*/ 	.short	0x0002
        /*0012*/ 	.short	0x0010
        /*0014*/ 	.byte	0x00, 0xf0, 0x11, 0x00


	//----- nvinfo : EIATTR_KPARAM_INFO
	.align		4
.L_159:
        /*0018*/ 	.byte	0x04, 0x17
        /*001a*/ 	.short	(.L_161 - .L_160)
.L_160:
        /*001c*/ 	.word	0x00000000
        /*0020*/ 	.short	0x0001
        /*0022*/ 	.short	0x0008
        /*0024*/ 	.byte	0x00, 0xf5, 0x21, 0x00


	//----- nvinfo : EIATTR_KPARAM_INFO
	.align		4
.L_161:
        /*0028*/ 	.byte	0x04, 0x17
        /*002a*/ 	.short	(.L_163 - .L_162)
.L_162:
        /*002c*/ 	.word	0x00000000
        /*0030*/ 	.short	0x0000
        /*0032*/ 	.short	0x0000
        /*0034*/ 	.byte	0x00, 0xf5, 0x21, 0x00


	//----- nvinfo : EIATTR_SPARSE_MMA_MASK
	.align		4
.L_163:
        /*0038*/ 	.byte	0x03, 0x50
        /*003a*/ 	.short	0x0000


	//----- nvinfo : EIATTR_MAXREG_COUNT
	.align		4
        /*003c*/ 	.byte	0x03, 0x1b
        /*003e*/ 	.short	0x00ff


	//----- nvinfo : EIATTR_NUM_BARRIERS
	.align		4
        /*0040*/ 	.byte	0x02, 0x4c
        /*0042*/ 	.byte	0x01
	.zero		1


	//----- nvinfo : EIATTR_MERCURY_ISA_VERSION
	.align		4
        /*0044*/ 	.byte	0x03, 0x5f
        /*0046*/ 	.short	0x0101


	//----- nvinfo : EIATTR_VRC_CTA_INIT_COUNT
	.align		4
        /*0048*/ 	.byte	0x02, 0x4a
	.zero		1
	.zero		1


	//----- nvinfo : EIATTR_EXIT_INSTR_OFFSETS
	.align		4
        /*004c*/ 	.byte	0x04, 0x1c
        /*004e*/ 	.short	(.L_165 - .L_164)


	//   ....[0]....
.L_164:
        /*0050*/ 	.word	0x00000220


	//   ....[1]....
        /*0054*/ 	.word	0x000003c0


	//   ....[2]....
        /*0058*/ 	.word	0x00000410


	//----- nvinfo : EIATTR_CRS_STACK_SIZE
	.align		4
.L_165:
        /*005c*/ 	.byte	0x04, 0x1e
        /*005e*/ 	.short	(.L_167 - .L_166)
.L_166:
        /*0060*/ 	.word	0x00000000


	//----- nvinfo : EIATTR_CBANK_PARAM_SIZE
	.align		4
.L_167:
        /*0064*/ 	.byte	0x03, 0x19
        /*0066*/ 	.short	0x0014


	//----- nvinfo : EIATTR_PARAM_CBANK
	.align		4
        /*0068*/ 	.byte	0x04, 0x0a
        /*006a*/ 	.short	(.L_169 - .L_168)
	.align		4
.L_168:
        /*006c*/ 	.word	index@(.nv.constant0._Z12reduce_finalILj64EEvPfS0_j)
        /*0070*/ 	.short	0x0380
        /*0072*/ 	.short	0x0014


	//----- nvinfo : EIATTR_SW_WAR
	.align		4
.L_169:
        /*0074*/ 	.byte	0x04, 0x36
        /*0076*/ 	.short	(.L_171 - .L_170)
.L_170:
        /*0078*/ 	.word	0x00000008
.L_171:


//--------------------- .nv.info._Z12reduce_finalILj128EEvPfS0_j --------------------------
	.section	.nv.info._Z12reduce_finalILj128EEvPfS0_j,"",@"SHT_CUDA_INFO"
	.sectionflags	@""
	.align	4


	//----- nvinfo : EIATTR_CUDA_API_VERSION
	.align		4
        /*0000*/ 	.byte	0x04, 0x37
        /*0002*/ 	.short	(.L_173 - .L_172)
.L_172:
        /*0004*/ 	.word	0x00000082


	//----- nvinfo : EIATTR_KPARAM_INFO
	.align		4
.L_173:
        /*0008*/ 	.byte	0x04, 0x17
        /*000a*/ 	.short	(.L_175 - .L_174)
.L_174:
        /*000c*/ 	.word	0x00000000
        /*0010*/ 	.short	0x0002
        /*0012*/ 	.short	0x0010
        /*0014*/ 	.byte	0x00, 0xf0, 0x11, 0x00


	//----- nvinfo : EIATTR_KPARAM_INFO
	.align		4
.L_175:
        /*0018*/ 	.byte	0x04, 0x17
        /*001a*/ 	.short	(.L_177 - .L_176)
.L_176:
        /*001c*/ 	.word	0x00000000
        /*0020*/ 	.short	0x0001
        /*0022*/ 	.short	0x0008
        /*0024*/ 	.byte	0x00, 0xf5, 0x21, 0x00


	//----- nvinfo : EIATTR_KPARAM_INFO
	.align		4
.L_177:
        /*0028*/ 	.byte	0x04, 0x17
        /*002a*/ 	.short	(.L_179 - .L_178)
.L_178:
        /*002c*/ 	.word	0x00000000
        /*0030*/ 	.short	0x0000
        /*0032*/ 	.short	0x0000
        /*0034*/ 	.byte	0x00, 0xf5, 0x21, 0x00


	//----- nvinfo : EIATTR_SPARSE_MMA_MASK
	.align		4
.L_179:
        /*0038*/ 	.byte	0x03, 0x50
        /*003a*/ 	.short	0x0000


	//----- nvinfo : EIATTR_MAXREG_COUNT
	.align		4
        /*003c*/ 	.byte	0x03, 0x1b
        /*003e*/ 	.short	0x00ff


	//----- nvinfo : EIATTR_NUM_BARRIERS
	.align		4
        /*0040*/ 	.byte	0x02, 0x4c
        /*0042*/ 	.byte	0x01
	.zero		1


	//----- nvinfo : EIATTR_MERCURY_ISA_VERSION
	.align		4
        /*0044*/ 	.byte	0x03, 0x5f
        /*0046*/ 	.short	0x0101


	//----- nvinfo : EIATTR_VRC_CTA_INIT_COUNT
	.align		4
        /*0048*/ 	.byte	0x02, 0x4a
	.zero		1
	.zero		1


	//----- nvinfo : EIATTR_EXIT_INSTR_OFFSETS
	.align		4
        /*004c*/ 	.byte	0x04, 0x1c
        /*004e*/ 	.short	(.L_181 - .L_180)


	//   ....[0]....
.L_180:
        /*0050*/ 	.word	0x00000280


	//   ....[1]....
        /*0054*/ 	.word	0x00000420


	//   ....[2]....
        /*0058*/ 	.word	0x00000470


	//----- nvinfo : EIATTR_CRS_STACK_SIZE
	.align		4
.L_181:
        /*005c*/ 	.byte	0x04, 0x1e
        /*005e*/ 	.short	(.L_183 - .L_182)
.L_182:
        /*0060*/ 	.word	0x00000000


	//----- nvinfo : EIATTR_CBANK_PARAM_SIZE
	.align		4
.L_183:
        /*0064*/ 	.byte	0x03, 0x19
        /*0066*/ 	.short	0x0014


	//----- nvinfo : EIATTR_PARAM_CBANK
	.align		4
        /*0068*/ 	.byte	0x04, 0x0a
        /*006a*/ 	.short	(.L_185 - .L_184)
	.align		4
.L_184:
        /*006c*/ 	.word	index@(.nv.constant0._Z12reduce_finalILj128EEvPfS0_j)
        /*0070*/ 	.short	0x0380
        /*0072*/ 	.short	0x0014


	//----- nvinfo : EIATTR_SW_WAR
	.align		4
.L_185:
        /*0074*/ 	.byte	0x04, 0x36
        /*0076*/ 	.short	(.L_187 - .L_186)
.L_186:
        /*0078*/ 	.word	0x00000008
.L_187:


//--------------------- .nv.info._Z12reduce_finalILj256EEvPfS0_j --------------------------
	.section	.nv.info._Z12reduce_finalILj256EEvPfS0_j,"",@"SHT_CUDA_INFO"
	.sectionflags	@""
	.align	4


	//----- nvinfo : EIATTR_CUDA_API_VERSION
	.align		4
        /*0000*/ 	.byte	0x04, 0x37
        /*0002*/ 	.short	(.L_189 - .L_188)
.L_188:
        /*0004*/ 	.word	0x00000082


	//----- nvinfo : EIATTR_KPARAM_INFO
	.align		4
.L_189:
        /*0008*/ 	.byte	0x04, 0x17
        /*000a*/ 	.short	(.L_191 - .L_190)
.L_190:
        /*000c*/ 	.word	0x00000000
        /*0010*/ 	.short	0x0002
        /*0012*/ 	.short	0x0010
        /*0014*/ 	.byte	0x00, 0xf0, 0x11, 0x00


	//----- nvinfo : EIATTR_KPARAM_INFO
	.align		4
.L_191:
        /*0018*/ 	.byte	0x04, 0x17
        /*001a*/ 	.short	(.L_193 - .L_192)
.L_192:
        /*001c*/ 	.word	0x00000000
        /*0020*/ 	.short	0x0001
        /*0022*/ 	.short	0x0008
        /*0024*/ 	.byte	0x00, 0xf5, 0x21, 0x00


	//----- nvinfo : EIATTR_KPARAM_INFO
	.align		4
.L_193:
        /*0028*/ 	.byte	0x04, 0x17
        /*002a*/ 	.short	(.L_195 - .L_194)
.L_194:
        /*002c*/ 	.word	0x00000000
        /*0030*/ 	.short	0x0000
        /*0032*/ 	.short	0x0000
        /*0034*/ 	.byte	0x00, 0xf5, 0x21, 0x00


	//----- nvinfo : EIATTR_SPARSE_MMA_MASK
	.align		4
.L_195:
        /*0038*/ 	.byte	0x03, 0x50
        /*003a*/ 	.short	0x0000


	//----- nvinfo : EIATTR_MAXREG_COUNT
	.align		4
        /*003c*/ 	.byte	0x03, 0x1b
        /*003e*/ 	.short	0x00ff


	//----- nvinfo : EIATTR_NUM_BARRIERS
	.align		4
        /*0040*/ 	.byte	0x02, 0x4c
        /*0042*/ 	.byte	0x01
	.zero		1


	//----- nvinfo : EIATTR_MERCURY_ISA_VERSION
	.align		4
        /*0044*/ 	.byte	0x03, 0x5f
        /*0046*/ 	.short	0x0101


	//----- nvinfo : EIATTR_VRC_CTA_INIT_COUNT
	.align		4
        /*0048*/ 	.byte	0x02, 0x4a
	.zero		1
	.zero		1


	//----- nvinfo : EIATTR_EXIT_INSTR_OFFSETS
	.align		4
        /*004c*/ 	.byte	0x04, 0x1c
        /*004e*/ 	.short	(.L_197 - .L_196)


	//   ....[0]....
.L_196:
        /*0050*/ 	.word	0x000002e0


	//   ....[1]....
        /*0054*/ 	.word	0x00000480


	//   ....[2]....
        /*0058*/ 	.word	0x000004d0


	//----- nvinfo : EIATTR_CRS_STACK_SIZE
	.align		4
.L_197:
        /*005c*/ 	.byte	0x04, 0x1e
        /*005e*/ 	.short	(.L_199 - .L_198)
.L_198:
        /*0060*/ 	.word	0x00000000


	//----- nvinfo : EIATTR_CBANK_PARAM_SIZE
	.align		4
.L_199:
        /*0064*/ 	.byte	0x03, 0x19
        /*0066*/ 	.short	0x0014


	//----- nvinfo : EIATTR_PARAM_CBANK
	.align		4
        /*0068*/ 	.byte	0x04, 0x0a
        /*006a*/ 	.short	(.L_201 - .L_200)
	.align		4
.L_200:
        /*006c*/ 	.word	index@(.nv.constant0._Z12reduce_finalILj256EEvPfS0_j)
        /*0070*/ 	.short	0x0380
        /*0072*/ 	.short	0x0014


	//----- nvinfo : EIATTR_SW_WAR
	.align		4
.L_201:
        /*0074*/ 	.byte	0x04, 0x36
        /*0076*/ 	.short	(.L_203 - .L_202)
.L_202:
        /*0078*/ 	.word	0x00000008
.L_203:


//--------------------- .nv.info._Z12reduce_finalILj512EEvPfS0_j --------------------------
	.section	.nv.info._Z12reduce_finalILj512EEvPfS0_j,"",@"SHT_CUDA_INFO"
	.sectionflags	@""
	.align	4


	//----- nvinfo : EIATTR_CUDA_API_VERSION
	.align		4
        /*0000*/ 	.byte	0x04, 0x37
        /*0002*/ 	.short	(.L_205 - .L_204)
.L_204:
        /*0004*/ 	.word	0x00000082


	//----- nvinfo : EIATTR_KPARAM_INFO
	.align		4
.L_205:
        /*0008*/ 	.byte	0x04, 0x17
        /*000a*/ 	.short	(.L_207 - .L_206)
.L_206:
        /*000c*/ 	.word	0x00000000
        /*0010*/ 	.short	0x0002
        /*0012*/ 	.short	0x0010
        /*0014*/ 	.byte	0x00, 0xf0, 0x11, 0x00


	//----- nvinfo : EIATTR_KPARAM_INFO
	.align		4
.L_207:
        /*0018*/ 	.byte	0x04, 0x17
        /*001a*/ 	.short	(.L_209 - .L_208)
.L_208:
        /*001c*/ 	.word	0x00000000
        /*0020*/ 	.short	0x0001
        /*0022*/ 	.short	0x0008
        /*0024*/ 	.byte	0x00, 0xf5, 0x21, 0x00


	//----- nvinfo : EIATTR_KPARAM_INFO
	.align		4
.L_209:
        /*0028*/ 	.byte	0x04, 0x17
        /*002a*/ 	.short	(.L_211 - .L_210)
.L_210:
        /*002c*/ 	.word	0x00000000
        /*0030*/ 	.short	0x0000
        /*0032*/ 	.short	0x0000
        /*0034*/ 	.byte	0x00, 0xf5, 0x21, 0x00


	//----- nvinfo : EIATTR_SPARSE_MMA_MASK
	.align		4
.L_211:
        /*0038*/ 	.byte	0x03, 0x50
        /*003a*/ 	.short	0x0000


	//----- nvinfo : EIATTR_MAXREG_COUNT
	.align		4
        /*003c*/ 	.byte	0x03, 0x1b
        /*003e*/ 	.short	0x00ff


	//----- nvinfo : EIATTR_NUM_BARRIERS
	.align		4
        /*0040*/ 	.byte	0x02, 0x4c
        /*0042*/ 	.byte	0x01
	.zero		1


	//----- nvinfo : EIATTR_MERCURY_ISA_VERSION
	.align		4
        /*0044*/ 	.byte	0x03, 0x5f
        /*0046*/ 	.short	0x0101


	//----- nvinfo : EIATTR_VRC_CTA_INIT_COUNT
	.align		4
        /*0048*/ 	.byte	0x02, 0x4a
	.zero		1
	.zero		1


	//----- nvinfo : EIATTR_EXIT_INSTR_OFFSETS
	.align		4
        /*004c*/ 	.byte	0x04, 0x1c
        /*004e*/ 	.short	(.L_213 - .L_212)


	//   ....[0]....
.L_212:
        /*0050*/ 	.word	0x00000350


	//   ....[1]....
        /*0054*/ 	.word	0x000004f0


	//   ....[2]....
        /*0058*/ 	.word	0x00000540


	//----- nvinfo : EIATTR_CRS_STACK_SIZE
	.align		4
.L_213:
        /*005c*/ 	.byte	0x04, 0x1e
        /*005e*/ 	.short	(.L_215 - .L_214)
.L_214:
        /*0060*/ 	.word	0x00000000


	//----- nvinfo : EIATTR_CBANK_PARAM_SIZE
	.align		4
.L_215:
        /*0064*/ 	.byte	0x03, 0x19
        /*0066*/ 	.short	0x0014


	//----- nvinfo : EIATTR_PARAM_CBANK
	.align		4
        /*0068*/ 	.byte	0x04, 0x0a
        /*006a*/ 	.short	(.L_217 - .L_216)
	.align		4
.L_216:
        /*006c*/ 	.word	index@(.nv.constant0._Z12reduce_finalILj512EEvPfS0_j)
        /*0070*/ 	.short	0x0380
        /*0072*/ 	.short	0x0014


	//----- nvinfo : EIATTR_SW_WAR
	.align		4
.L_217:
        /*0074*/ 	.byte	0x04, 0x36
        /*0076*/ 	.short	(.L_219 - .L_218)
.L_218:
        /*0078*/ 	.word	0x00000008
.L_219:


//--------------------- .nv.callgraph             --------------------------
	.section	.nv.callgraph,"",@"SHT_CUDA_CALLGRAPH"
	.align	4
	.sectionentsize	8
	.align		4
        /*0000*/ 	.word	0x00000000
	.align		4
        /*0004*/ 	.word	0xffffffff
	.align		4
        /*0008*/ 	.word	0x00000000
	.align		4
        /*000c*/ 	.word	0xfffffffe
	.align		4
        /*0010*/ 	.word	0x00000000
	.align		4
        /*0014*/ 	.word	0xfffffffd
	.align		4
        /*0018*/ 	.word	0x00000000
	.align		4
        /*001c*/ 	.word	0xfffffffc


//--------------------- .text._Z12reduce_finalILj1EEvPfS0_j --------------------------
	.section	.text._Z12reduce_finalILj1EEvPfS0_j,"ax",@progbits
	.align	128
        .global         _Z12reduce_finalILj1EEvPfS0_j
        .type           _Z12reduce_finalILj1EEvPfS0_j,@function
        .size           _Z12reduce_finalILj1EEvPfS0_j,(.L_x_50 - _Z12reduce_finalILj1EEvPfS0_j)
        .other          _Z12reduce_finalILj1EEvPfS0_j,@"STO_CUDA_ENTRY STV_DEFAULT"
_Z12reduce_finalILj1EEvPfS0_j:
.text._Z12reduce_finalILj1EEvPfS0_j:
[----:B------:R-:W-:Y:S08]  /*0000*/  LDC R1, c[0x0][0x37c] ;  /* 0x0000df00ff017b82 */ /* 0x000ff00000000800 */
[----:B------:R-:W0:Y:S01]  /*0010*/  S2UR UR5, SR_CgaCtaId ;  /* 0x00000000000579c3 */ /* 0x000e220000008800 */
[----:B------:R-:W1:Y:S01]  /*0020*/  S2R R10, SR_TID.X ;  /* 0x00000000000a7919 */ /* 0x000e620000002100 */
[----:B------:R-:W-:Y:S01]  /*0030*/  UMOV UR4, 0x400 ;  /* 0x0000040000047882 */ /* 0x000fe20000000000 */
[----:B------:R-:W2:Y:S01]  /*0040*/  LDCU.64 UR6, c[0x0][0x358] ;  /* 0x00006b00ff0677ac */ /* 0x000ea20008000a00 */
[----:B------:R-:W-:Y:S01]  /*0050*/  BSSY.RECONVERGENT B0, `(.L_x_0) ;  /* 0x0000017000007945 */ /* 0x000fe20003800200 */
[----:B------:R-:W3:Y:S01]  /*0060*/  S2R R11, SR_CTAID.X ;  /* 0x00000000000b7919 */ /* 0x000ee20000002500 */
[----:B0-----:R-:W-:Y:S01]  /*0070*/  ULEA UR4, UR5, UR4, 0x18 ;  /* 0x0000000405047291 */ /* 0x001fe2000f8ec0ff */
[----:B------:R-:W0:Y:S05]  /*0080*/  LDCU UR5, c[0x0][0x390] ;  /* 0x00007200ff0577ac */ /* 0x000e2a0008000800 */
[----:B-1----:R-:W-:-:S02]  /*0090*/  LEA R6, R10, UR4, 0x2 ;  /* 0x000000040a067c11 */ /* 0x002fc4000f8e10ff */
[----:B---3--:R-:W-:-:S03]  /*00a0*/  LEA R0, R11, R10, 0x1 ;  /* 0x0000000a0b007211 */ /* 0x008fc600078e08ff */
[----:B------:R1:W-:Y:S01]  /*00b0*/  STS [R6], RZ ;  /* 0x000000ff06007388 */ /* 0x0003e20000000800 */
[----:B0-----:R-:W-:-:S13]  /*00c0*/  ISETP.GE.U32.AND P0, PT, R0, UR5, PT ;  /* 0x0000000500007c0c */ /* 0x001fda000bf06070 */
[----:B-12---:R-:W-:Y:S05]  /*00d0*/  @P0 BRA `(.L_x_1) ;  /* 0x0000000000380947 */ /* 0x006fea0003800000 */
[----:B------:R-:W0:Y:S01]  /*00e0*/  LDC R13, c[0x0][0x370] ;  /* 0x0000dc00ff0d7b82 */ /* 0x000e220000000800 */
[----:B------:R-:W-:Y:S01]  /*00f0*/  HFMA2 R7, -RZ, RZ, 0, 0 ;  /* 0x00000000ff077431 */ /* 0x000fe200000001ff */
[----:B------:R-:W-:Y:S06]  /*0100*/  BSSY.RECONVERGENT B1, `(.L_x_2) ;  /* 0x000000a000017945 */ /* 0x000fec0003800200 */
[----:B------:R-:W1:Y:S02]  /*0110*/  LDC.64 R4, c[0x0][0x380] ;  /* 0x0000e000ff047b82 */ /* 0x000e640000000a00 */
.L_x_3:
[----:B-1----:R-:W-:-:S05]  /*0120*/  IMAD.WIDE.U32 R2, R0, 0x4, R4 ;  /* 0x0000000400027825 */ /* 0x002fca00078e0004 */
[----:B------:R-:W2:Y:S04]  /*0130*/  LDG.E R8, desc[UR6][R2.64] ;  /* 0x0000000602087981 */ /* 0x000ea8000c1e1900 */
[----:B------:R-:W2:Y:S01]  /*0140*/  LDG.E R9, desc[UR6][R2.64+0x4] ;  /* 0x0000040602097981 */ /* 0x000ea2000c1e1900 */
[----:B0-----:R-:W-:-:S04]  /*0150*/  LEA R0, R13, R0, 0x1 ;  /* 0x000000000d007211 */ /* 0x001fc800078e08ff */
[----:B------:R-:W-:Y:S01]  /*0160*/  ISETP.GE.U32.AND P0, PT, R0, UR5, PT ;  /* 0x0000000500007c0c */ /* 0x000fe2000bf06070 */
[----:B--2---:R-:W-:-:S04]  /*0170*/  FADD R8, R8, R9 ;  /* 0x0000000908087221 */ /* 0x004fc80000000000 */
[----:B------:R-:W-:-:S08]  /*0180*/  FADD R7, R8, R7 ;  /* 0x0000000708077221 */ /* 0x000fd00000000000 */
[----:B------:R-:W-:Y:S05]  /*0190*/  @!P0 BRA `(.L_x_3) ;  /* 0xfffffffc00e08947 */ /* 0x000fea000383ffff */
[----:B------:R-:W-:Y:S05]  /*01a0*/  BSYNC.RECONVERGENT B1 ;  /* 0x0000000000017941 */ /* 0x000fea0003800200 */
.L_x_2:
[----:B------:R0:W-:Y:S02]  /*01b0*/  STS [R6], R7 ;  /* 0x0000000706007388 */ /* 0x0001e40000000800 */
.L_x_1:
[----:B------:R-:W-:Y:S05]  /*01c0*/  BSYNC.RECONVERGENT B0 ;  /* 0x0000000000007941 */ /* 0x000fea0003800200 */
.L_x_0:
[----:B------:R-:W-:Y:S01]  /*01d0*/  BAR.SYNC.DEFER_BLOCKING 0x0 ;  /* 0x0000000000007b1d */ /* 0x000fe20000010000 */
[----:B------:R-:W-:-:S13]  /*01e0*/  ISETP.NE.AND P0, PT, R10, RZ, PT ;  /* 0x000000ff0a00720c */ /* 0x000fda0003f05270 */
[----:B------:R-:W-:Y:S05]  /*01f0*/  @P0 EXIT ;  /* 0x000000000000094d */ /* 0x000fea0003800000 */
[----:B------:R-:W1:Y:S01]  /*0200*/  LDS R5, [UR4] ;  /* 0x00000004ff057984 */ /* 0x000e620008000800 */
[----:B------:R-:W2:Y:S02]  /*0210*/  LDC.64 R2, c[0x0][0x388] ;  /* 0x0000e200ff027b82 */ /* 0x000ea40000000a00 */
[----:B--2---:R-:W-:-:S05]  /*0220*/  IMAD.WIDE.U32 R2, R11, 0x4, R2 ;  /* 0x000000040b027825 */ /* 0x004fca00078e0002 */
[----:B-1----:R-:W-:Y:S01]  /*0230*/  STG.E desc[UR6][R2.64], R5 ;  /* 0x0000000502007986 */ /* 0x002fe2000c101906 */
[----:B------:R-:W-:Y:S05]  /*0240*/  EXIT ;  /* 0x000000000000794d */ /* 0x000fea0003800000 */
.L_x_4:
[----:B------:R-:W-:-:S00]  /*0250*/  BRA `(.L_x_4) ;  /* 0xfffffffc00fc7947 */ /* 0x000fc0000383ffff */
[----:B------:R-:W-:-:S00]  /*0260*/  NOP ;  /* 0x0000000000007918 */ /* 0x000fc00000000000 */
        /* <DEDUP_REMOVED lines=9> */
.L_x_50:


//--------------------- .text._Z12reduce_finalILj2EEvPfS0_j --------------------------
	.section	.text._Z12reduce_finalILj2EEvPfS0_j,"ax",@progbits
	.align	128
        .global         _Z12reduce_finalILj2EEvPfS0_j
        .type           _Z12reduce_finalILj2EEvPfS0_j,@function
        .size           _Z12reduce_finalILj2EEvPfS0_j,(.L_x_51 - _Z12reduce_finalILj2EEvPfS0_j)
        .other          _Z12reduce_finalILj2EEvPfS0_j,@"STO_CUDA_ENTRY STV_DEFAULT"
_Z12reduce_finalILj2EEvPfS0_j:
.text._Z12reduce_finalILj2EEvPfS0_j:
        /* <DEDUP_REMOVED lines=18> */
.L_x_8:
[C---:B------:R-:W-:Y:S01]  /*0120*/  IADD3 R5, PT, PT, R0.reuse, 0x2, RZ ;  /* 0x0000000200057810 */ /* 0x040fe20007ffe0ff */
[----:B-1----:R-:W-:-:S04]  /*0130*/  IMAD.WIDE.U32 R2, R0, 0x4, R6 ;  /* 0x0000000400027825 */ /* 0x002fc800078e0006 */
[----:B------:R-:W-:Y:S02]  /*0140*/  IMAD.WIDE.U32 R4, R5, 0x4, R6 ;  /* 0x0000000405047825 */ /* 0x000fe400078e0006 */
        /* <DEDUP_REMOVED lines=8> */
.L_x_7:
[----:B------:R0:W-:Y:S02]  /*01d0*/  STS [R8], R9 ;  /* 0x0000000908007388 */ /* 0x0001e40000000800 */
.L_x_6:
[----:B------:R-:W-:Y:S05]  /*01e0*/  BSYNC.RECONVERGENT B0 ;  /* 0x0000000000007941 */ /* 0x000fea0003800200 */
.L_x_5:
[----:B------:R-:W-:Y:S01]  /*01f0*/  BAR.SYNC.DEFER_BLOCKING 0x0 ;  /* 0x0000000000007b1d */ /* 0x000fe20000010000 */
[----:B------:R-:W-:-:S13]  /*0200*/  ISETP.GT.U32.AND P0, PT, R11, 0x1f, PT ;  /* 0x0000001f0b00780c */ /* 0x000fda0003f04070 */
[----:B------:R-:W-:Y:S05]  /*0210*/  @P0 EXIT ;  /* 0x000000000000094d */ /* 0x000fea0003800000 */
[----:B------:R-:W-:Y:S01]  /*0220*/  LDS R0, [R8+0x4] ;  /* 0x0000040008007984 */ /* 0x000fe20000000800 */
[----:B------:R-:W-:-:S03]  /*0230*/  ISETP.NE.AND P0, PT, R11, RZ, PT ;  /* 0x000000ff0b00720c */ /* 0x000fc60003f05270 */
[----:B------:R-:W1:Y:S02]  /*0240*/  LDS R3, [R8] ;  /* 0x0000000008037984 */ /* 0x000e640000000800 */
[----:B-1----:R-:W-:-:S05]  /*0250*/  FADD R3, R0, R3 ;  /* 0x0000000300037221 */ /* 0x002fca0000000000 */
[----:B------:R1:W-:Y:S03]  /*0260*/  STS [R8], R3 ;  /* 0x0000000308007388 */ /* 0x0003e60000000800 */
[----:B------:R-:W-:Y:S05]  /*0270*/  @P0 EXIT ;  /* 0x000000000000094d */ /* 0x000fea0003800000 */
[----:B------:R-:W2:Y:S01]  /*0280*/  LDS R5, [UR4] ;  /* 0x00000004ff057984 */ /* 0x000ea20008000800 */
[----:B-1----:R-:W1:Y:S02]  /*0290*/  LDC.64 R2, c[0x0][0x388] ;  /* 0x0000e200ff027b82 */ /* 0x002e640000000a00 */
[----:B-1----:R-:W-:-:S05]  /*02a0*/  IMAD.WIDE.U32 R2, R12, 0x4, R2 ;  /* 0x000000040c027825 */ /* 0x002fca00078e0002 */
[----:B--2---:R-:W-:Y:S01]  /*02b0*/  STG.E desc[UR6][R2.64], R5 ;  /* 0x0000000502007986 */ /* 0x004fe2000c101906 */
[----:B------:R-:W-:Y:S05]  /*02c0*/  EXIT ;  /* 0x000000000000794d */ /* 0x000fea0003800000 */
.L_x_9:
        /* <DEDUP_REMOVED lines=11> */
.L_x_51:


//--------------------- .text._Z12reduce_finalILj4EEvPfS0_j --------------------------
	.section	.text._Z12reduce_finalILj4EEvPfS0_j,"ax",@progbits
	.align	128
        .global         _Z12reduce_finalILj4EEvPfS0_j
        .type           _Z12reduce_finalILj4EEvPfS0_j,@function
        .size           _Z12reduce_finalILj4EEvPfS0_j,(.L_x_52 - _Z12reduce_finalILj4EEvPfS0_j)
        .other          _Z12reduce_finalILj4EEvPfS0_j,@"STO_CUDA_ENTRY STV_DEFAULT"
_Z12reduce_finalILj4EEvPfS0_j:
.text._Z12reduce_finalILj4EEvPfS0_j:
        /* <DEDUP_REMOVED lines=18> */
.L_x_13:
        /* <DEDUP_REMOVED lines=11> */
.L_x_12:
[----:B------:R0:W-:Y:S02]  /*01d0*/  STS [R8], R9 ;  /* 0x0000000908007388 */ /* 0x0001e40000000800 */
.L_x_11:
[----:B------:R-:W-:Y:S05]  /*01e0*/  BSYNC.RECONVERGENT B0 ;  /* 0x0000000000007941 */ /* 0x000fea0003800200 */
.L_x_10:
[----:B------:R-:W-:Y:S01]  /*01f0*/  BAR.SYNC.DEFER_BLOCKING 0x0 ;  /* 0x0000000000007b1d */ /* 0x000fe20000010000 */
[----:B------:R-:W-:-:S13]  /*0200*/  ISETP.GT.U32.AND P0, PT, R11, 0x1f, PT ;  /* 0x0000001f0b00780c */ /* 0x000fda0003f04070 */
[----:B------:R-:W-:Y:S05]  /*0210*/  @P0 EXIT ;  /* 0x000000000000094d */ /* 0x000fea0003800000 */
[----:B------:R-:W-:Y:S01]  /*0220*/  LDS R0, [R8+0x8] ;  /* 0x0000080008007984 */ /* 0x000fe20000000800 */
[----:B------:R-:W-:-:S03]  /*0230*/  ISETP.NE.AND P0, PT, R11, RZ, PT ;  /* 0x000000ff0b00720c */ /* 0x000fc60003f05270 */
[----:B------:R-:W1:Y:S02]  /*0240*/  LDS R3, [R8] ;  /* 0x0000000008037984 */ /* 0x000e640000000800 */
[----:B-1----:R-:W-:-:S05]  /*0250*/  FADD R3, R0, R3 ;  /* 0x0000000300037221 */ /* 0x002fca0000000000 */
[----:B------:R-:W-:Y:S04]  /*0260*/  STS [R8], R3 ;  /* 0x0000000308007388 */ /* 0x000fe80000000800 */
[----:B------:R-:W-:Y:S04]  /*0270*/  LDS R0, [R8+0x4] ;  /* 0x0000040008007984 */ /* 0x000fe80000000800 */
[----:B------:R-:W1:Y:S02]  /*0280*/  LDS R5, [R8] ;  /* 0x0000000008057984 */ /* 0x000e640000000800 */
[----:B-1----:R-:W-:-:S05]  /*0290*/  FADD R5, R0, R5 ;  /* 0x0000000500057221 */ /* 0x002fca0000000000 */
[----:B------:R1:W-:Y:S01]  /*02a0*/  STS [R8], R5 ;  /* 0x0000000508007388 */ /* 0x0003e20000000800 */
[----:B------:R-:W-:Y:S05]  /*02b0*/  @P0 EXIT ;  /* 0x000000000000094d */ /* 0x000fea0003800000 */
[----:B-1----:R-:W1:Y:S01]  /*02c0*/  LDS R5, [UR4] ;  /* 0x00000004ff057984 */ /* 0x002e620008000800 */
[----:B------:R-:W2:Y:S02]  /*02d0*/  LDC.64 R2, c[0x0][0x388] ;  /* 0x0000e200ff027b82 */ /* 0x000ea40000000a00 */
[----:B--2---:R-:W-:-:S05]  /*02e0*/  IMAD.WIDE.U32 R2, R12, 0x4, R2 ;  /* 0x000000040c027825 */ /* 0x004fca00078e0002 */
[----:B-1----:R-:W-:Y:S01]  /*02f0*/  STG.E desc[UR6][R2.64], R5 ;  /* 0x0000000502007986 */ /* 0x002fe2000c101906 */
[----:B------:R-:W-:Y:S05]  /*0300*/  EXIT ;  /* 0x000000000000794d */ /* 0x000fea0003800000 */
.L_x_14:
        /* <DEDUP_REMOVED lines=15> */
.L_x_52:


//--------------------- .text._Z12reduce_finalILj8EEvPfS0_j --------------------------
	.section	.text._Z12reduce_finalILj8EEvPfS0_j,"ax",@progbits
	.align	128
        .global         _Z12reduce_finalILj8EEvPfS0_j
        .type           _Z12reduce_finalILj8EEvPfS0_j,@function
        .size           _Z12reduce_finalILj8EEvPfS0_j,(.L_x_53 - _Z12reduce_finalILj8EEvPfS0_j)
        .other          _Z12reduce_finalILj8EEvPfS0_j,@"STO_CUDA_ENTRY STV_DEFAULT"
_Z12reduce_finalILj8EEvPfS0_j:
.text._Z12reduce_finalILj8EEvPfS0_j:
        /* <DEDUP_REMOVED lines=18> */
.L_x_18:
        /* <DEDUP_REMOVED lines=11> */
.L_x_17:
[----:B------:R0:W-:Y:S02]  /*01d0*/  STS [R8], R9 ;  /* 0x0000000908007388 */ /* 0x0001e40000000800 */
.L_x_16:
[----:B------:R-:W-:Y:S05]  /*01e0*/  BSYNC.RECONVERGENT B0 ;  /* 0x0000000000007941 */ /* 0x000fea0003800200 */
.L_x_15:
        /* <DEDUP_REMOVED lines=17> */
[----:B------:R-:W2:Y:S01]  /*0300*/  LDS R5, [UR4] ;  /* 0x00000004ff057984 */ /* 0x000ea20008000800 */
[----:B------:R-:W3:Y:S02]  /*0310*/  LDC.64 R2, c[0x0][0x388] ;  /* 0x0000e200ff027b82 */ /* 0x000ee40000000a00 */
[----:B---3--:R-:W-:-:S05]  /*0320*/  IMAD.WIDE.U32 R2, R12, 0x4, R2 ;  /* 0x000000040c027825 */ /* 0x008fca00078e0002 */
[----:B--2---:R-:W-:Y:S01]  /*0330*/  STG.E desc[UR6][R2.64], R5 ;  /* 0x0000000502007986 */ /* 0x004fe2000c101906 */
[----:B------:R-:W-:Y:S05]  /*0340*/  EXIT ;  /* 0x000000000000794d */ /* 0x000fea0003800000 */
.L_x_19:
        /* <DEDUP_REMOVED lines=11> */
.L_x_53:


//--------------------- .text._Z12reduce_finalILj16EEvPfS0_j --------------------------
	.section	.text._Z12reduce_finalILj16EEvPfS0_j,"ax",@progbits
	.align	128
        .global         _Z12reduce_finalILj16EEvPfS0_j
        .type           _Z12reduce_finalILj16EEvPfS0_j,@function
        .size           _Z12reduce_finalILj16EEvPfS0_j,(.L_x_54 - _Z12reduce_finalILj16EEvPfS0_j)
        .other          _Z12reduce_finalILj16EEvPfS0_j,@"STO_CUDA_ENTRY STV_DEFAULT"
_Z12reduce_finalILj16EEvPfS0_j:
.text._Z12reduce_finalILj16EEvPfS0_j:
        /* <DEDUP_REMOVED lines=16> */
[----:B------:R-:W-:Y:S01]  /*0100*/  BSSY.RECONVERGENT B1, `(.L_x_22) ;  /* 0x000000d000017945 */ /* 0x000fe20003800200 */
[----:B------:R-:W-:-:S05]  /*0110*/  MOV R9, R2 ;  /* 0x0000000200097202 */ /* 0x000fca0000000f00 */
[----:B------:R-:W1:Y:S02]  /*0120*/  LDC.64 R6, c[0x0][0x380] ;  /* 0x0000e000ff067b82 */ /* 0x000e640000000a00 */
.L_x_23:
        /* <DEDUP_REMOVED lines=11> */
.L_x_22:
[----:B------:R0:W-:Y:S02]  /*01e0*/  STS [R8], R11 ;  /* 0x0000000b08007388 */ /* 0x0001e40000000800 */
.L_x_21:
[----:B------:R-:W-:Y:S05]  /*01f0*/  BSYNC.RECONVERGENT B0 ;  /* 0x0000000000007941 */ /* 0x000fea0003800200 */
.L_x_20:
        /* <DEDUP_REMOVED lines=26> */
.L_x_24:
        /* <DEDUP_REMOVED lines=14> */
.L_x_54:


//--------------------- .text._Z12reduce_finalILj32EEvPfS0_j --------------------------
	.section	.text._Z12reduce_finalILj32EEvPfS0_j,"ax",@progbits
	.align	128
        .global         _Z12reduce_finalILj32EEvPfS0_j
        .type           _Z12reduce_finalILj32EEvPfS0_j,@function
        .size           _Z12reduce_finalILj32EEvPfS0_j,(.L_x_55 - _Z12reduce_finalILj32EEvPfS0_j)
        .other          _Z12reduce_finalILj32EEvPfS0_j,@"STO_CUDA_ENTRY STV_DEFAULT"
_Z12reduce_finalILj32EEvPfS0_j:
.text._Z12reduce_finalILj32EEvPfS0_j:
        /* <DEDUP_REMOVED lines=19> */
.L_x_28:
        /* <DEDUP_REMOVED lines=11> */
.L_x_27:
[----:B------:R0:W-:Y:S02]  /*01e0*/  STS [R2], R13 ;  /* 0x0000000d02007388 */ /* 0x0001e40000000800 */
.L_x_26:
[----:B------:R-:W-:Y:S05]  /*01f0*/  BSYNC.RECONVERGENT B0 ;  /* 0x0000000000007941 */ /* 0x000fea0003800200 */
.L_x_25:
        /* <DEDUP_REMOVED lines=26> */
[----:B0-----:R-:W0:Y:S02]  /*03a0*/  LDC.64 R2, c[0x0][0x388] ;  /* 0x0000e200ff027b82 */ /* 0x001e240000000a00 */
[----:B0-----:R-:W-:-:S05]  /*03b0*/  IMAD.WIDE.U32 R2, R0, 0x4, R2 ;  /* 0x0000000400027825 */ /* 0x001fca00078e0002 */
[----:B-1----:R-:W-:Y:S01]  /*03c0*/  STG.E desc[UR6][R2.64], R5 ;  /* 0x0000000502007986 */ /* 0x002fe2000c101906 */
[----:B------:R-:W-:Y:S05]  /*03d0*/  EXIT ;  /* 0x000000000000794d */ /* 0x000fea0003800000 */
.L_x_29:
        /* <DEDUP_REMOVED lines=10> */
.L_x_55:


//--------------------- .text._Z12reduce_finalILj64EEvPfS0_j --------------------------
	.section	.text._Z12reduce_finalILj64EEvPfS0_j,"ax",@progbits
	.align	128
        .global         _Z12reduce_finalILj64EEvPfS0_j
        .type           _Z12reduce_finalILj64EEvPfS0_j,@function
        .size           _Z12reduce_finalILj64EEvPfS0_j,(.L_x_56 - _Z12reduce_finalILj64EEvPfS0_j)
        .other          _Z12reduce_finalILj64EEvPfS0_j,@"STO_CUDA_ENTRY STV_DEFAULT"
_Z12reduce_finalILj64EEvPfS0_j:
.text._Z12reduce_finalILj64EEvPfS0_j:
        /* <DEDUP_REMOVED lines=19> */
.L_x_33:
        /* <DEDUP_REMOVED lines=11> */
.L_x_32:
[----:B------:R0:W-:Y:S02]  /*01e0*/  STS [R2], R13 ;  /* 0x0000000d02007388 */ /* 0x0001e40000000800 */
.L_x_31:
[----:B------:R-:W-:Y:S05]  /*01f0*/  BSYNC.RECONVERGENT B0 ;  /* 0x0000000000007941 */ /* 0x000fea0003800200 */
.L_x_30:
        /* <DEDUP_REMOVED lines=30> */
[----:B01----:R-:W0:Y:S02]  /*03e0*/  LDC.64 R2, c[0x0][0x388] ;  /* 0x0000e200ff027b82 */ /* 0x003e240000000a00 */
[----:B0-----:R-:W-:-:S05]  /*03f0*/  IMAD.WIDE.U32 R2, R0, 0x4, R2 ;  /* 0x0000000400027825 */ /* 0x001fca00078e0002 */
[----:B--2---:R-:W-:Y:S01]  /*0400*/  STG.E desc[UR6][R2.64], R5 ;  /* 0x0000000502007986 */ /* 0x004fe2000c101906 */
[----:B------:R-:W-:Y:S05]  /*0410*/  EXIT ;  /* 0x000000000000794d */ /* 0x000fea0003800000 */
.L_x_34:
        /* <DEDUP_REMOVED lines=14> */
.L_x_56:


//--------------------- .text._Z12reduce_finalILj128EEvPfS0_j --------------------------
	.section	.text._Z12reduce_finalILj128EEvPfS0_j,"ax",@progbits
	.align	128
        .global         _Z12reduce_finalILj128EEvPfS0_j
        .type           _Z12reduce_finalILj128EEvPfS0_j,@function
        .size           _Z12reduce_finalILj128EEvPfS0_j,(.L_x_57 - _Z12reduce_finalILj128EEvPfS0_j)
        .other          _Z12reduce_finalILj128EEvPfS0_j,@"STO_CUDA_ENTRY STV_DEFAULT"
_Z12reduce_finalILj128EEvPfS0_j:
.text._Z12reduce_finalILj128EEvPfS0_j:
        /* <DEDUP_REMOVED lines=19> */
.L_x_38:
        /* <DEDUP_REMOVED lines=11> */
.L_x_37:
[----:B------:R0:W-:Y:S02]  /*01e0*/  STS [R2], R13 ;  /* 0x0000000d02007388 */ /* 0x0001e40000000800 */
.L_x_36:
[----:B------:R-:W-:Y:S05]  /*01f0*/  BSYNC.RECONVERGENT B0 ;  /* 0x0000000000007941 */ /* 0x000fea0003800200 */
.L_x_35:
[----:B------:R-:W-:Y:S01]  /*0200*/  BAR.SYNC.DEFER_BLOCKING 0x0 ;  /* 0x0000000000007b1d */ /* 0x000fe20000010000 */
[C---:B------:R-:W-:Y:S02]  /*0210*/  ISETP.GT.U32.AND P0, PT, R3.reuse, 0x3f, PT ;  /* 0x0000003f0300780c */ /* 0x040fe40003f04070 */
[----:B------:R-:W-:-:S11]  /*0220*/  ISETP.GT.U32.AND P1, PT, R3, 0x1f, PT ;  /* 0x0000001f0300780c */ /* 0x000fd60003f24070 */
[----:B------:R-:W-:Y:S04]  /*0230*/  @!P0 LDS R4, [R2+0x100] ;  /* 0x0001000002048984 */ /* 0x000fe80000000800 */
[----:B------:R-:W1:Y:S02]  /*0240*/  @!P0 LDS R5, [R2] ;  /* 0x0000000002058984 */ /* 0x000e640000000800 */
[----:B-1----:R-:W-:-:S05]  /*0250*/  @!P0 FADD R5, R4, R5 ;  /* 0x0000000504058221 */ /* 0x002fca0000000000 */
[----:B------:R1:W-:Y:S01]  /*0260*/  @!P0 STS [R2], R5 ;  /* 0x0000000502008388 */ /* 0x0003e20000000800 */
[----:B------:R-:W-:Y:S06]  /*0270*/  BAR.SYNC.DEFER_BLOCKING 0x0 ;  /* 0x0000000000007b1d */ /* 0x000fec0000010000 */
[----:B------:R-:W-:Y:S05]  /*0280*/  @P1 EXIT ;  /* 0x000000000000194d */ /* 0x000fea0003800000 */
[----:B------:R-:W-:Y:S01]  /*0290*/  LDS R4, [R2+0x80] ;  /* 0x0000800002047984 */ /* 0x000fe20000000800 */
[----:B------:R-:W-:-:S03]  /*02a0*/  ISETP.NE.AND P0, PT, R3, RZ, PT ;  /* 0x000000ff0300720c */ /* 0x000fc60003f05270 */
[----:B-1----:R-:W1:Y:S02]  /*02b0*/  LDS R5, [R2] ;  /* 0x0000000002057984 */ /* 0x002e640000000800 */
        /* <DEDUP_REMOVED lines=28> */
.L_x_39:
        /* <DEDUP_REMOVED lines=16> */
.L_x_57:


//--------------------- .text._Z12reduce_finalILj256EEvPfS0_j --------------------------
	.section	.text._Z12reduce_finalILj256EEvPfS0_j,"ax",@progbits
	.align	128
        .global         _Z12reduce_finalILj256EEvPfS0_j
        .type           _Z12reduce_finalILj256EEvPfS0_j,@function
        .size           _Z12reduce_finalILj256EEvPfS0_j,(.L_x_58 - _Z12reduce_finalILj256EEvPfS0_j)
        .other          _Z12reduce_finalILj256EEvPfS0_j,@"STO_CUDA_ENTRY STV_DEFAULT"
_Z12reduce_finalILj256EEvPfS0_j:
.text._Z12reduce_finalILj256EEvPfS0_j:
        /* <DEDUP_REMOVED lines=19> */
.L_x_43:
        /* <DEDUP_REMOVED lines=11> */
.L_x_42:
[----:B------:R0:W-:Y:S02]  /*01e0*/  STS [R2], R13 ;  /* 0x0000000d02007388 */ /* 0x0001e40000000800 */
.L_x_41:
[----:B------:R-:W-:Y:S05]  /*01f0*/  BSYNC.RECONVERGENT B0 ;  /* 0x0000000000007941 */ /* 0x000fea0003800200 */
.L_x_40:
[----:B------:R-:W-:Y:S01]  /*0200*/  BAR.SYNC.DEFER_BLOCKING 0x0 ;  /* 0x0000000000007b1d */ /* 0x000fe20000010000 */
[C---:B------:R-:W-:Y:S02]  /*0210*/  ISETP.GT.U32.AND P1, PT, R3.reuse, 0x7f, PT ;  /* 0x0000007f0300780c */ /* 0x040fe40003f24070 */
[----:B------:R-:W-:-:S11]  /*0220*/  ISETP.GT.U32.AND P0, PT, R3, 0x3f, PT ;  /* 0x0000003f0300780c */ /* 0x000fd60003f04070 */
[----:B------:R-:W-:Y:S04]  /*0230*/  @!P1 LDS R4, [R2+0x200] ;  /* 0x0002000002049984 */ /* 0x000fe80000000800 */
[----:B------:R-:W1:Y:S02]  /*0240*/  @!P1 LDS R5, [R2] ;  /* 0x0000000002059984 */ /* 0x000e640000000800 */
[----:B-1----:R-:W-:-:S05]  /*0250*/  @!P1 FADD R5, R4, R5 ;  /* 0x0000000504059221 */ /* 0x002fca0000000000 */
[----:B------:R-:W-:Y:S01]  /*0260*/  @!P1 STS [R2], R5 ;  /* 0x0000000502009388 */ /* 0x000fe20000000800 */
[----:B------:R-:W-:Y:S01]  /*0270*/  BAR.SYNC.DEFER_BLOCKING 0x0 ;  /* 0x0000000000007b1d */ /* 0x000fe20000010000 */
[----:B------:R-:W-:-:S05]  /*0280*/  ISETP.GT.U32.AND P1, PT, R3, 0x1f, PT ;  /* 0x0000001f0300780c */ /* 0x000fca0003f24070 */
        /* <DEDUP_REMOVED lines=8> */
[----:B------:R-:W2:Y:S02]  /*0310*/  LDS R5, [R2] ;  /* 0x0000000002057984 */ /* 0x000ea40000000800 */
[----:B--2---:R-:W-:-:S05]  /*0320*/  FADD R5, R4, R5 ;  /* 0x0000000504057221 */ /* 0x004fca0000000000 */
[----:B------:R-:W-:Y:S04]  /*0330*/  STS [R2], R5 ;  /* 0x0000000502007388 */ /* 0x000fe80000000800 */
[----:B------:R-:W-:Y:S04]  /*0340*/  LDS R4, [R2+0x40] ;  /* 0x0000400002047984 */ /* 0x000fe80000000800 */
        /* <DEDUP_REMOVED lines=25> */
.L_x_44:
        /* <DEDUP_REMOVED lines=10> */
.L_x_58:


//--------------------- .text._Z12reduce_finalILj512EEvPfS0_j --------------------------
	.section	.text._Z12reduce_finalILj512EEvPfS0_j,"ax",@progbits
	.align	128
        .global         _Z12reduce_finalILj512EEvPfS0_j
        .type           _Z12reduce_finalILj512EEvPfS0_j,@function
        .size           _Z12reduce_finalILj512EEvPfS0_j,(.L_x_59 - _Z12reduce_finalILj512EEvPfS0_j)
        .other          _Z12reduce_finalILj512EEvPfS0_j,@"STO_CUDA_ENTRY STV_DEFAULT"
_Z12reduce_finalILj512EEvPfS0_j:
.text._Z12reduce_finalILj512EEvPfS0_j:
        /* <DEDUP_REMOVED lines=10> */
[----:B---3--:R-:W-:-:S03]  /*00a0*/  SHF.L.U32 R4, R0, 0xa, RZ ;  /* 0x0000000a00047819 */ /* 0x008fc600000006ff */
[----:B------:R1:W-:Y:S01]  /*00b0*/  STS [R2], RZ ;  /* 0x000000ff02007388 */ /* 0x0003e20000000800 */
[----:B------:R-:W-:-:S04]  /*00c0*/  LOP3.LUT R4, R4, R3, RZ, 0xfc, !PT ;  /* 0x0000000304047212 */ /* 0x000fc800078efcff */
[----:B0-----:R-:W-:-:S13]  /*00d0*/  ISETP.GE.U32.AND P0, PT, R4, UR5, PT ;  /* 0x0000000504007c0c */ /* 0x001fda000bf06070 */
[----:B-12---:R-:W-:Y:S05]  /*00e0*/  @P0 BRA `(.L_x_46) ;  /* 0x0000000000440947 */ /* 0x006fea0003800000 */
[----:B------:R-:W0:Y:S01]  /*00f0*/  LDC R12, c[0x0][0x370] ;  /* 0x0000dc00ff0c7b82 */ /* 0x000e220000000800 */
[----:B------:R-:W-:Y:S01]  /*0100*/  HFMA2 R13, -RZ, RZ, 0, 0 ;  /* 0x00000000ff0d7431 */ /* 0x000fe200000001ff */
[----:B------:R-:W-:Y:S01]  /*0110*/  BSSY.RECONVERGENT B1, `(.L_x_47) ;  /* 0x000000d000017945 */ /* 0x000fe20003800200 */
[----:B------:R-:W-:-:S05]  /*0120*/  MOV R11, R4 ;  /* 0x00000004000b7202 */ /* 0x000fca0000000f00 */
[----:B------:R-:W1:Y:S02]  /*0130*/  LDC.64 R8, c[0x0][0x380] ;  /* 0x0000e000ff087b82 */ /* 0x000e640000000a00 */
.L_x_48:
        /* <DEDUP_REMOVED lines=11> */
.L_x_47:
[----:B------:R0:W-:Y:S02]  /*01f0*/  STS [R2], R13 ;  /* 0x0000000d02007388 */ /* 0x0001e40000000800 */
.L_x_46:
[----:B------:R-:W-:Y:S05]  /*0200*/  BSYNC.RECONVERGENT B0 ;  /* 0x0000000000007941 */ /* 0x000fea0003800200 */
.L_x_45:
        /* <DEDUP_REMOVED lines=52> */
.L_x_49:
        /* <DEDUP_REMOVED lines=11> */
.L_x_59:


//--------------------- .nv.shared._Z12reduce_finalILj1EEvPfS0_j --------------------------
	.section	.nv.shared._Z12reduce_finalILj1EEvPfS0_j,"aw",@nobits
	.sectionflags	@""
	.align	16
	.zero		1024


//--------------------- .nv.shared.reserved.0     --------------------------
	.section	.nv.shared.reserved.0,"aw",@nobits
	.weak		__nv_reservedSMEM_offset_0_alias
	.size		__nv_reservedSMEM_offset_0_alias, 0, 64
	.other		__nv_reservedSMEM_offset_0_alias,@"STO_CUDA_RESERVED_SHARED STV_DEFAULT"
__nv_reservedSMEM_offset_0_alias:
	.zero		0
	.zero		64


//--------------------- .nv.shared._Z12reduce_finalILj2EEvPfS0_j --------------------------
	.section	.nv.shared._Z12reduce_finalILj2EEvPfS0_j,"aw",@nobits
	.sectionflags	@""
	.align	16
	.zero		1024


//--------------------- .nv.shared._Z12reduce_finalILj4EEvPfS0_j --------------------------
	.section	.nv.shared._Z12reduce_finalILj4EEvPfS0_j,"aw",@nobits
	.sectionflags	@""
	.align	16
	.zero		1024


//--------------------- .nv.shared._Z12reduce_finalILj8EEvPfS0_j --------------------------
	.section	.nv.shared._Z12reduce_finalILj8EEvPfS0_j,"aw",@nobits
	.sectionflags	@""
	.align	16
	.zero		1024


//--------------------- .nv.shared._Z12reduce_finalILj16EEvPfS0_j --------------------------
	.section	.nv.shared._Z12reduce_finalILj16EEvPfS0_j,"aw",@nobits
	.sectionflags	@""
	.align	16
	.zero		1024


//--------------------- .nv.shared._Z12reduce_finalILj32EEvPfS0_j --------------------------
	.section	.nv.shared._Z12reduce_finalILj32EEvPfS0_j,"aw",@nobits
	.sectionflags	@""
	.align	16
	.zero		1024


//--------------------- .nv.shared._Z12reduce_finalILj64EEvPfS0_j --------------------------
	.section	.nv.shared._Z12reduce_finalILj64EEvPfS0_j,"aw",@nobits
	.sectionflags	@""
	.align	16
	.zero		1024


//--------------------- .nv.shared._Z12reduce_finalILj128EEvPfS0_j --------------------------
	.section	.nv.shared._Z12reduce_finalILj128EEvPfS0_j,"aw",@nobits
	.sectionflags	@""
	.align	16
	.zero		1024


//--------------------- .nv.shared._Z12reduce_finalILj256EEvPfS0_j --------------------------
	.section	.nv.shared._Z12reduce_finalILj256EEvPfS0_j,"aw",@nobits
	.sectionflags	@""
	.align	16
	.zero		1024


//--------------------- .nv.shared._Z12reduce_finalILj512EEvPfS0_j --------------------------
	.section	.nv.shared._Z12reduce_finalILj512EEvPfS0_j,"aw",@nobits
	.sectionflags	@""
	.align	16
	.zero		1024


//--------------------- .nv.constant0._Z12reduce_finalILj1EEvPfS0_j --------------------------
	.section	.nv.constant0._Z12reduce_finalILj1EEvPfS0_j,"a",@progbits
	.sectionflags	@""
	.align	4
.nv.constant0._Z12reduce_finalILj1EEvPfS0_j:
	.zero		916


//--------------------- .nv.constant0._Z12reduce_finalILj2EEvPfS0_j --------------------------
	.section	.nv.constant0._Z12reduce_finalILj2EEvPfS0_j,"a",@progbits
	.sectionflags	@""
	.align	4
.nv.constant0._Z12reduce_finalILj2EEvPfS0_j:
	.zero		916


//--------------------- .nv.constant0._Z12reduce_finalILj4EEvPfS0_j --------------------------
	.section	.nv.constant0._Z12reduce_finalILj4EEvPfS0_j,"a",@progbits
	.sectionflags	@""
	.align	4
.nv.constant0._Z12reduce_finalILj4EEvPfS0_j:
	.zero		916


//--------------------- .nv.constant0._Z12reduce_finalILj8EEvPfS0_j --------------------------
	.section	.nv.constant0._Z12reduce_finalILj8EEvPfS0_j,"a",@progbits
	.sectionflags	@""
	.align	4
.nv.constant0._Z12reduce_finalILj8EEvPfS0_j:
	.zero		916


//--------------------- .nv.constant0._Z12reduce_finalILj16EEvPfS0_j --------------------------
	.section	.nv.constant0._Z12reduce_finalILj16EEvPfS0_j,"a",@progbits
	.sectionflags	@""
	.align	4
.nv.constant0._Z12reduce_finalILj16EEvPfS0_j:
	.zero		916


//--------------------- .nv.constant0._Z12reduce_finalILj32EEvPfS0_j --------------------------
	.section	.nv.constant0._Z12reduce_finalILj32EEvPfS0_j,"a",@progbits
	.sectionflags	@""
	.align	4
.nv.constant0._Z12reduce_finalILj32EEvPfS0_j:
	.zero		916


//--------------------- .nv.constant0._Z12reduce_finalILj64EEvPfS0_j --------------------------
	.section	.nv.constant0._Z12reduce_finalILj64EEvPfS0_j,"a",@progbits
	.sectionflags	@""
	.align	4
.nv.constant0._Z12reduce_finalILj64EEvPfS0_j:
	.zero		916


//--------------------- .nv.constant0._Z12reduce_finalILj128EEvPfS0_j --------------------------
	.section	.nv.constant0._Z12reduce_finalILj128EEvPfS0_j,"a",@progbits
	.sectionflags	@""
	.align	4
.nv.constant0._Z12reduce_finalILj128EEvPfS0_j:
	.zero		916


//--------------------- .nv.constant0._Z12reduce_finalILj256EEvPfS0_j --------------------------
	.section	.nv.constant0._Z12reduce_finalILj256EEvPfS0_j,"a",@progbits
	.sectionflags	@""
	.align	4
.nv.constant0._Z12reduce_finalILj256EEvPfS0_j:
	.zero		916


//--------------------- .nv.constant0._Z12reduce_finalILj512EEvPfS0_j --------------------------
	.section	.nv.constant0._Z12reduce_finalILj512EEvPfS0_j,"a",@progbits
	.sectionflags	@""
	.align	4
.nv.constant0._Z12reduce_finalILj512EEvPfS0_j:
	.zero		916


//--------------------- SYMBOLS --------------------------

	.type		.nv.reservedSmem.offset0,@object
	.size		.nv.reservedSmem.offset0,0x4
	.type		.nv.reservedSmem.cap,@object
	.size		.nv.reservedSmem.cap,0x4
